//
// Generated by NVIDIA NVVM Compiler
//
// Compiler Build ID: CL-36424714
// Cuda compilation tools, release 13.0, V13.0.88
// Based on NVVM 20.0.0
//

.version 9.0
.target sm_100
.address_size 64

	// .globl	_ZN4Dune4Cuda10device_sumIfEEvPT_PKS2_S5_m

.visible .entry _ZN4Dune4Cuda10device_sumIfEEvPT_PKS2_S5_m(
	.param .u64 .ptr .align 1 _ZN4Dune4Cuda10device_sumIfEEvPT_PKS2_S5_m_param_0,
	.param .u64 .ptr .align 1 _ZN4Dune4Cuda10device_sumIfEEvPT_PKS2_S5_m_param_1,
	.param .u64 .ptr .align 1 _ZN4Dune4Cuda10device_sumIfEEvPT_PKS2_S5_m_param_2,
	.param .u64 _ZN4Dune4Cuda10device_sumIfEEvPT_PKS2_S5_m_param_3
)
{
	.reg .pred 	%p<2>;
	.reg .b32 	%r<5>;
	.reg .b32 	%f<4>;
	.reg .b64 	%rd<13>;

	ld.param.u64 	%rd2, [_ZN4Dune4Cuda10device_sumIfEEvPT_PKS2_S5_m_param_0];
	ld.param.u64 	%rd3, [_ZN4Dune4Cuda10device_sumIfEEvPT_PKS2_S5_m_param_1];
	ld.param.u64 	%rd4, [_ZN4Dune4Cuda10device_sumIfEEvPT_PKS2_S5_m_param_2];
	ld.param.u64 	%rd5, [_ZN4Dune4Cuda10device_sumIfEEvPT_PKS2_S5_m_param_3];
	mov.u32 	%r1, %tid.x;
	mov.u32 	%r2, %ntid.x;
	mov.u32 	%r3, %ctaid.x;
	mad.lo.s32 	%r4, %r2, %r3, %r1;
	cvt.u64.u32 	%rd1, %r4;
	setp.le.u64 	%p1, %rd5, %rd1;
	@%p1 bra 	$L__BB0_2;
	cvta.to.global.u64 	%rd6, %rd3;
	cvta.to.global.u64 	%rd7, %rd4;
	cvta.to.global.u64 	%rd8, %rd2;
	shl.b64 	%rd9, %rd1, 2;
	add.s64 	%rd10, %rd6, %rd9;
	ld.global.f32 	%f1, [%rd10];
	add.s64 	%rd11, %rd7, %rd9;
	ld.global.f32 	%f2, [%rd11];
	add.f32 	%f3, %f1, %f2;
	add.s64 	%rd12, %rd8, %rd9;
	st.global.f32 	[%rd12], %f3;
$L__BB0_2:
	ret;

}
	// .globl	_ZN4Dune4Cuda10device_sumIdEEvPT_PKS2_S5_m
.visible .entry _ZN4Dune4Cuda10device_sumIdEEvPT_PKS2_S5_m(
	.param .u64 .ptr .align 1 _ZN4Dune4Cuda10device_sumIdEEvPT_PKS2_S5_m_param_0,
	.param .u64 .ptr .align 1 _ZN4Dune4Cuda10device_sumIdEEvPT_PKS2_S5_m_param_1,
	.param .u64 .ptr .align 1 _ZN4Dune4Cuda10device_sumIdEEvPT_PKS2_S5_m_param_2,
	.param .u64 _ZN4Dune4Cuda10device_sumIdEEvPT_PKS2_S5_m_param_3
)
{
	.reg .pred 	%p<2>;
	.reg .b32 	%r<5>;
	.reg .b64 	%rd<13>;
	.reg .b64 	%fd<4>;

	ld.param.u64 	%rd2, [_ZN4Dune4Cuda10device_sumIdEEvPT_PKS2_S5_m_param_0];
	ld.param.u64 	%rd3, [_ZN4Dune4Cuda10device_sumIdEEvPT_PKS2_S5_m_param_1];
	ld.param.u64 	%rd4, [_ZN4Dune4Cuda10device_sumIdEEvPT_PKS2_S5_m_param_2];
	ld.param.u64 	%rd5, [_ZN4Dune4Cuda10device_sumIdEEvPT_PKS2_S5_m_param_3];
	mov.u32 	%r1, %tid.x;
	mov.u32 	%r2, %ntid.x;
	mov.u32 	%r3, %ctaid.x;
	mad.lo.s32 	%r4, %r2, %r3, %r1;
	cvt.u64.u32 	%rd1, %r4;
	setp.le.u64 	%p1, %rd5, %rd1;
	@%p1 bra 	$L__BB1_2;
	cvta.to.global.u64 	%rd6, %rd3;
	cvta.to.global.u64 	%rd7, %rd4;
	cvta.to.global.u64 	%rd8, %rd2;
	shl.b64 	%rd9, %rd1, 3;
	add.s64 	%rd10, %rd6, %rd9;
	ld.global.f64 	%fd1, [%rd10];
	add.s64 	%rd11, %rd7, %rd9;
	ld.global.f64 	%fd2, [%rd11];
	add.f64 	%fd3, %fd1, %fd2;
	add.s64 	%rd12, %rd8, %rd9;
	st.global.f64 	[%rd12], %fd3;
$L__BB1_2:
	ret;

}
	// .globl	_ZN4Dune4Cuda17device_differenceIfEEvPT_PKS2_S5_m
.visible .entry _ZN4Dune4Cuda17device_differenceIfEEvPT_PKS2_S5_m(
	.param .u64 .ptr .align 1 _ZN4Dune4Cuda17device_differenceIfEEvPT_PKS2_S5_m_param_0,
	.param .u64 .ptr .align 1 _ZN4Dune4Cuda17device_differenceIfEEvPT_PKS2_S5_m_param_1,
	.param .u64 .ptr .align 1 _ZN4Dune4Cuda17device_differenceIfEEvPT_PKS2_S5_m_param_2,
	.param .u64 _ZN4Dune4Cuda17device_differenceIfEEvPT_PKS2_S5_m_param_3
)
{
	.reg .pred 	%p<2>;
	.reg .b32 	%r<5>;
	.reg .b32 	%f<4>;
	.reg .b64 	%rd<13>;

	ld.param.u64 	%rd2, [_ZN4Dune4Cuda17device_differenceIfEEvPT_PKS2_S5_m_param_0];
	ld.param.u64 	%rd3, [_ZN4Dune4Cuda17device_differenceIfEEvPT_PKS2_S5_m_param_1];
	ld.param.u64 	%rd4, [_ZN4Dune4Cuda17device_differenceIfEEvPT_PKS2_S5_m_param_2];
	ld.param.u64 	%rd5, [_ZN4Dune4Cuda17device_differenceIfEEvPT_PKS2_S5_m_param_3];
	mov.u32 	%r1, %tid.x;
	mov.u32 	%r2, %ntid.x;
	mov.u32 	%r3, %ctaid.x;
	mad.lo.s32 	%r4, %r2, %r3, %r1;
	cvt.u64.u32 	%rd1, %r4;
	setp.le.u64 	%p1, %rd5, %rd1;
	@%p1 bra 	$L__BB2_2;
	cvta.to.global.u64 	%rd6, %rd3;
	cvta.to.global.u64 	%rd7, %rd4;
	cvta.to.global.u64 	%rd8, %rd2;
	shl.b64 	%rd9, %rd1, 2;
	add.s64 	%rd10, %rd6, %rd9;
	ld.global.f32 	%f1, [%rd10];
	add.s64 	%rd11, %rd7, %rd9;
	ld.global.f32 	%f2, [%rd11];
	sub.f32 	%f3, %f1, %f2;
	add.s64 	%rd12, %rd8, %rd9;
	st.global.f32 	[%rd12], %f3;
$L__BB2_2:
	ret;

}
	// .globl	_ZN4Dune4Cuda17device_differenceIdEEvPT_PKS2_S5_m
.visible .entry _ZN4Dune4Cuda17device_differenceIdEEvPT_PKS2_S5_m(
	.param .u64 .ptr .align 1 _ZN4Dune4Cuda17device_differenceIdEEvPT_PKS2_S5_m_param_0,
	.param .u64 .ptr .align 1 _ZN4Dune4Cuda17device_differenceIdEEvPT_PKS2_S5_m_param_1,
	.param .u64 .ptr .align 1 _ZN4Dune4Cuda17device_differenceIdEEvPT_PKS2_S5_m_param_2,
	.param .u64 _ZN4Dune4Cuda17device_differenceIdEEvPT_PKS2_S5_m_param_3
)
{
	.reg .pred 	%p<2>;
	.reg .b32 	%r<5>;
	.reg .b64 	%rd<13>;
	.reg .b64 	%fd<4>;

	ld.param.u64 	%rd2, [_ZN4Dune4Cuda17device_differenceIdEEvPT_PKS2_S5_m_param_0];
	ld.param.u64 	%rd3, [_ZN4Dune4Cuda17device_differenceIdEEvPT_PKS2_S5_m_param_1];
	ld.param.u64 	%rd4, [_ZN4Dune4Cuda17device_differenceIdEEvPT_PKS2_S5_m_param_2];
	ld.param.u64 	%rd5, [_ZN4Dune4Cuda17device_differenceIdEEvPT_PKS2_S5_m_param_3];
	mov.u32 	%r1, %tid.x;
	mov.u32 	%r2, %ntid.x;
	mov.u32 	%r3, %ctaid.x;
	mad.lo.s32 	%r4, %r2, %r3, %r1;
	cvt.u64.u32 	%rd1, %r4;
	setp.le.u64 	%p1, %rd5, %rd1;
	@%p1 bra 	$L__BB3_2;
	cvta.to.global.u64 	%rd6, %rd3;
	cvta.to.global.u64 	%rd7, %rd4;
	cvta.to.global.u64 	%rd8, %rd2;
	shl.b64 	%rd9, %rd1, 3;
	add.s64 	%rd10, %rd6, %rd9;
	ld.global.f64 	%fd1, [%rd10];
	add.s64 	%rd11, %rd7, %rd9;
	ld.global.f64 	%fd2, [%rd11];
	sub.f64 	%fd3, %fd1, %fd2;
	add.s64 	%rd12, %rd8, %rd9;
	st.global.f64 	[%rd12], %fd3;
$L__BB3_2:
	ret;

}
	// .globl	_ZN4Dune4Cuda22device_element_productIfEEvPT_PKS2_S5_m
.visible .entry _ZN4Dune4Cuda22device_element_productIfEEvPT_PKS2_S5_m(
	.param .u64 .ptr .align 1 _ZN4Dune4Cuda22device_element_productIfEEvPT_PKS2_S5_m_param_0,
	.param .u64 .ptr .align 1 _ZN4Dune4Cuda22device_element_productIfEEvPT_PKS2_S5_m_param_1,
	.param .u64 .ptr .align 1 _ZN4Dune4Cuda22device_element_productIfEEvPT_PKS2_S5_m_param_2,
	.param .u64 _ZN4Dune4Cuda22device_element_productIfEEvPT_PKS2_S5_m_param_3
)
{
	.reg .pred 	%p<2>;
	.reg .b32 	%r<5>;
	.reg .b32 	%f<4>;
	.reg .b64 	%rd<13>;

	ld.param.u64 	%rd2, [_ZN4Dune4Cuda22device_element_productIfEEvPT_PKS2_S5_m_param_0];
	ld.param.u64 	%rd3, [_ZN4Dune4Cuda22device_element_productIfEEvPT_PKS2_S5_m_param_1];
	ld.param.u64 	%rd4, [_ZN4Dune4Cuda22device_element_productIfEEvPT_PKS2_S5_m_param_2];
	ld.param.u64 	%rd5, [_ZN4Dune4Cuda22device_element_productIfEEvPT_PKS2_S5_m_param_3];
	mov.u32 	%r1, %tid.x;
	mov.u32 	%r2, %ntid.x;
	mov.u32 	%r3, %ctaid.x;
	mad.lo.s32 	%r4, %r2, %r3, %r1;
	cvt.u64.u32 	%rd1, %r4;
	setp.le.u64 	%p1, %rd5, %rd1;
	@%p1 bra 	$L__BB4_2;
	cvta.to.global.u64 	%rd6, %rd3;
	cvta.to.global.u64 	%rd7, %rd4;
	cvta.to.global.u64 	%rd8, %rd2;
	shl.b64 	%rd9, %rd1, 2;
	add.s64 	%rd10, %rd6, %rd9;
	ld.global.f32 	%f1, [%rd10];
	add.s64 	%rd11, %rd7, %rd9;
	ld.global.f32 	%f2, [%rd11];
	mul.f32 	%f3, %f1, %f2;
	add.s64 	%rd12, %rd8, %rd9;
	st.global.f32 	[%rd12], %f3;
$L__BB4_2:
	ret;

}
	// .globl	_ZN4Dune4Cuda22device_element_productIdEEvPT_PKS2_S5_m
.visible .entry _ZN4Dune4Cuda22device_element_productIdEEvPT_PKS2_S5_m(
	.param .u64 .ptr .align 1 _ZN4Dune4Cuda22device_element_productIdEEvPT_PKS2_S5_m_param_0,
	.param .u64 .ptr .align 1 _ZN4Dune4Cuda22device_element_productIdEEvPT_PKS2_S5_m_param_1,
	.param .u64 .ptr .align 1 _ZN4Dune4Cuda22device_element_productIdEEvPT_PKS2_S5_m_param_2,
	.param .u64 _ZN4Dune4Cuda22device_element_productIdEEvPT_PKS2_S5_m_param_3
)
{
	.reg .pred 	%p<2>;
	.reg .b32 	%r<5>;
	.reg .b64 	%rd<13>;
	.reg .b64 	%fd<4>;

	ld.param.u64 	%rd2, [_ZN4Dune4Cuda22device_element_productIdEEvPT_PKS2_S5_m_param_0];
	ld.param.u64 	%rd3, [_ZN4Dune4Cuda22device_element_productIdEEvPT_PKS2_S5_m_param_1];
	ld.param.u64 	%rd4, [_ZN4Dune4Cuda22device_element_productIdEEvPT_PKS2_S5_m_param_2];
	ld.param.u64 	%rd5, [_ZN4Dune4Cuda22device_element_productIdEEvPT_PKS2_S5_m_param_3];
	mov.u32 	%r1, %tid.x;
	mov.u32 	%r2, %ntid.x;
	mov.u32 	%r3, %ctaid.x;
	mad.lo.s32 	%r4, %r2, %r3, %r1;
	cvt.u64.u32 	%rd1, %r4;
	setp.le.u64 	%p1, %rd5, %rd1;
	@%p1 bra 	$L__BB5_2;
	cvta.to.global.u64 	%rd6, %rd3;
	cvta.to.global.u64 	%rd7, %rd4;
	cvta.to.global.u64 	%rd8, %rd2;
	shl.b64 	%rd9, %rd1, 3;
	add.s64 	%rd10, %rd6, %rd9;
	ld.global.f64 	%fd1, [%rd10];
	add.s64 	%rd11, %rd7, %rd9;
	ld.global.f64 	%fd2, [%rd11];
	mul.f64 	%fd3, %fd1, %fd2;
	add.s64 	%rd12, %rd8, %rd9;
	st.global.f64 	[%rd12], %fd3;
$L__BB5_2:
	ret;

}
	// .globl	_ZN4Dune4Cuda23device_element_divisionIfEEvPT_PKS2_S5_m
.visible .entry _ZN4Dune4Cuda23device_element_divisionIfEEvPT_PKS2_S5_m(
	.param .u64 .ptr .align 1 _ZN4Dune4Cuda23device_element_divisionIfEEvPT_PKS2_S5_m_param_0,
	.param .u64 .ptr .align 1 _ZN4Dune4Cuda23device_element_divisionIfEEvPT_PKS2_S5_m_param_1,
	.param .u64 .ptr .align 1 _ZN4Dune4Cuda23device_element_divisionIfEEvPT_PKS2_S5_m_param_2,
	.param .u64 _ZN4Dune4Cuda23device_element_divisionIfEEvPT_PKS2_S5_m_param_3
)
{
	.reg .pred 	%p<2>;
	.reg .b32 	%r<5>;
	.reg .b32 	%f<4>;
	.reg .b64 	%rd<13>;

	ld.param.u64 	%rd2, [_ZN4Dune4Cuda23device_element_divisionIfEEvPT_PKS2_S5_m_param_0];
	ld.param.u64 	%rd3, [_ZN4Dune4Cuda23device_element_divisionIfEEvPT_PKS2_S5_m_param_1];
	ld.param.u64 	%rd4, [_ZN4Dune4Cuda23device_element_divisionIfEEvPT_PKS2_S5_m_param_2];
	ld.param.u64 	%rd5, [_ZN4Dune4Cuda23device_element_divisionIfEEvPT_PKS2_S5_m_param_3];
	mov.u32 	%r1, %tid.x;
	mov.u32 	%r2, %ntid.x;
	mov.u32 	%r3, %ctaid.x;
	mad.lo.s32 	%r4, %r2, %r3, %r1;
	cvt.u64.u32 	%rd1, %r4;
	setp.le.u64 	%p1, %rd5, %rd1;
	@%p1 bra 	$L__BB6_2;
	cvta.to.global.u64 	%rd6, %rd3;
	cvta.to.global.u64 	%rd7, %rd4;
	cvta.to.global.u64 	%rd8, %rd2;
	shl.b64 	%rd9, %rd1, 2;
	add.s64 	%rd10, %rd6, %rd9;
	ld.global.f32 	%f1, [%rd10];
	add.s64 	%rd11, %rd7, %rd9;
	ld.global.f32 	%f2, [%rd11];
	div.rn.f32 	%f3, %f1, %f2;
	add.s64 	%rd12, %rd8, %rd9;
	st.global.f32 	[%rd12], %f3;
$L__BB6_2:
	ret;

}
	// .globl	_ZN4Dune4Cuda23device_element_divisionIdEEvPT_PKS2_S5_m
.visible .entry _ZN4Dune4Cuda23device_element_divisionIdEEvPT_PKS2_S5_m(
	.param .u64 .ptr .align 1 _ZN4Dune4Cuda23device_element_divisionIdEEvPT_PKS2_S5_m_param_0,
	.param .u64 .ptr .align 1 _ZN4Dune4Cuda23device_element_divisionIdEEvPT_PKS2_S5_m_param_1,
	.param .u64 .ptr .align 1 _ZN4Dune4Cuda23device_element_divisionIdEEvPT_PKS2_S5_m_param_2,
	.param .u64 _ZN4Dune4Cuda23device_element_divisionIdEEvPT_PKS2_S5_m_param_3
)
{
	.reg .pred 	%p<2>;
	.reg .b32 	%r<5>;
	.reg .b64 	%rd<13>;
	.reg .b64 	%fd<4>;

	ld.param.u64 	%rd2, [_ZN4Dune4Cuda23device_element_divisionIdEEvPT_PKS2_S5_m_param_0];
	ld.param.u64 	%rd3, [_ZN4Dune4Cuda23device_element_divisionIdEEvPT_PKS2_S5_m_param_1];
	ld.param.u64 	%rd4, [_ZN4Dune4Cuda23device_element_divisionIdEEvPT_PKS2_S5_m_param_2];
	ld.param.u64 	%rd5, [_ZN4Dune4Cuda23device_element_divisionIdEEvPT_PKS2_S5_m_param_3];
	mov.u32 	%r1, %tid.x;
	mov.u32 	%r2, %ntid.x;
	mov.u32 	%r3, %ctaid.x;
	mad.lo.s32 	%r4, %r2, %r3, %r1;
	cvt.u64.u32 	%rd1, %r4;
	setp.le.u64 	%p1, %rd5, %rd1;
	@%p1 bra 	$L__BB7_2;
	cvta.to.global.u64 	%rd6, %rd3;
	cvta.to.global.u64 	%rd7, %rd4;
	cvta.to.global.u64 	%rd8, %rd2;
	shl.b64 	%rd9, %rd1, 3;
	add.s64 	%rd10, %rd6, %rd9;
	ld.global.f64 	%fd1, [%rd10];
	add.s64 	%rd11, %rd7, %rd9;
	ld.global.f64 	%fd2, [%rd11];
	div.rn.f64 	%fd3, %fd1, %fd2;
	add.s64 	%rd12, %rd8, %rd9;
	st.global.f64 	[%rd12], %fd3;
$L__BB7_2:
	ret;

}
	// .globl	_ZN4Dune4Cuda17device_sum_scalarIfEEvPT_PKS2_S2_m
.visible .entry _ZN4Dune4Cuda17device_sum_scalarIfEEvPT_PKS2_S2_m(
	.param .u64 .ptr .align 1 _ZN4Dune4Cuda17device_sum_scalarIfEEvPT_PKS2_S2_m_param_0,
	.param .u64 .ptr .align 1 _ZN4Dune4Cuda17device_sum_scalarIfEEvPT_PKS2_S2_m_param_1,
	.param .f32 _ZN4Dune4Cuda17device_sum_scalarIfEEvPT_PKS2_S2_m_param_2,
	.param .u64 _ZN4Dune4Cuda17device_sum_scalarIfEEvPT_PKS2_S2_m_param_3
)
{
	.reg .pred 	%p<2>;
	.reg .b32 	%r<5>;
	.reg .b32 	%f<4>;
	.reg .b64 	%rd<10>;

	ld.param.u64 	%rd2, [_ZN4Dune4Cuda17device_sum_scalarIfEEvPT_PKS2_S2_m_param_0];
	ld.param.u64 	%rd3, [_ZN4Dune4Cuda17device_sum_scalarIfEEvPT_PKS2_S2_m_param_1];
	ld.param.f32 	%f1, [_ZN4Dune4Cuda17device_sum_scalarIfEEvPT_PKS2_S2_m_param_2];
	ld.param.u64 	%rd4, [_ZN4Dune4Cuda17device_sum_scalarIfEEvPT_PKS2_S2_m_param_3];
	mov.u32 	%r1, %tid.x;
	mov.u32 	%r2, %ntid.x;
	mov.u32 	%r3, %ctaid.x;
	mad.lo.s32 	%r4, %r2, %r3, %r1;
	cvt.u64.u32 	%rd1, %r4;
	setp.le.u64 	%p1, %rd4, %rd1;
	@%p1 bra 	$L__BB8_2;
	cvta.to.global.u64 	%rd5, %rd3;
	cvta.to.global.u64 	%rd6, %rd2;
	shl.b64 	%rd7, %rd1, 2;
	add.s64 	%rd8, %rd5, %rd7;
	ld.global.f32 	%f2, [%rd8];
	add.f32 	%f3, %f1, %f2;
	add.s64 	%rd9, %rd6, %rd7;
	st.global.f32 	[%rd9], %f3;
$L__BB8_2:
	ret;

}
	// .globl	_ZN4Dune4Cuda17device_sum_scalarIdEEvPT_PKS2_S2_m
.visible .entry _ZN4Dune4Cuda17device_sum_scalarIdEEvPT_PKS2_S2_m(
	.param .u64 .ptr .align 1 _ZN4Dune4Cuda17device_sum_scalarIdEEvPT_PKS2_S2_m_param_0,
	.param .u64 .ptr .align 1 _ZN4Dune4Cuda17device_sum_scalarIdEEvPT_PKS2_S2_m_param_1,
	.param .f64 _ZN4Dune4Cuda17device_sum_scalarIdEEvPT_PKS2_S2_m_param_2,
	.param .u64 _ZN4Dune4Cuda17device_sum_scalarIdEEvPT_PKS2_S2_m_param_3
)
{
	.reg .pred 	%p<2>;
	.reg .b32 	%r<5>;
	.reg .b64 	%rd<10>;
	.reg .b64 	%fd<4>;

	ld.param.u64 	%rd2, [_ZN4Dune4Cuda17device_sum_scalarIdEEvPT_PKS2_S2_m_param_0];
	ld.param.u64 	%rd3, [_ZN4Dune4Cuda17device_sum_scalarIdEEvPT_PKS2_S2_m_param_1];
	ld.param.f64 	%fd1, [_ZN4Dune4Cuda17device_sum_scalarIdEEvPT_PKS2_S2_m_param_2];
	ld.param.u64 	%rd4, [_ZN4Dune4Cuda17device_sum_scalarIdEEvPT_PKS2_S2_m_param_3];
	mov.u32 	%r1, %tid.x;
	mov.u32 	%r2, %ntid.x;
	mov.u32 	%r3, %ctaid.x;
	mad.lo.s32 	%r4, %r2, %r3, %r1;
	cvt.u64.u32 	%rd1, %r4;
	setp.le.u64 	%p1, %rd4, %rd1;
	@%p1 bra 	$L__BB9_2;
	cvta.to.global.u64 	%rd5, %rd3;
	cvta.to.global.u64 	%rd6, %rd2;
	shl.b64 	%rd7, %rd1, 3;
	add.s64 	%rd8, %rd5, %rd7;
	ld.global.f64 	%fd2, [%rd8];
	add.f64 	%fd3, %fd1, %fd2;
	add.s64 	%rd9, %rd6, %rd7;
	st.global.f64 	[%rd9], %fd3;
$L__BB9_2:
	ret;

}
	// .globl	_ZN4Dune4Cuda24device_difference_scalarIfEEvPT_PKS2_S2_m
.visible .entry _ZN4Dune4Cuda24device_difference_scalarIfEEvPT_PKS2_S2_m(
	.param .u64 .ptr .align 1 _ZN4Dune4Cuda24device_difference_scalarIfEEvPT_PKS2_S2_m_param_0,
	.param .u64 .ptr .align 1 _ZN4Dune4Cuda24device_difference_scalarIfEEvPT_PKS2_S2_m_param_1,
	.param .f32 _ZN4Dune4Cuda24device_difference_scalarIfEEvPT_PKS2_S2_m_param_2,
	.param .u64 _ZN4Dune4Cuda24device_difference_scalarIfEEvPT_PKS2_S2_m_param_3
)
{
	.reg .pred 	%p<2>;
	.reg .b32 	%r<5>;
	.reg .b32 	%f<4>;
	.reg .b64 	%rd<10>;

	ld.param.u64 	%rd2, [_ZN4Dune4Cuda24device_difference_scalarIfEEvPT_PKS2_S2_m_param_0];
	ld.param.u64 	%rd3, [_ZN4Dune4Cuda24device_difference_scalarIfEEvPT_PKS2_S2_m_param_1];
	ld.param.f32 	%f1, [_ZN4Dune4Cuda24device_difference_scalarIfEEvPT_PKS2_S2_m_param_2];
	ld.param.u64 	%rd4, [_ZN4Dune4Cuda24device_difference_scalarIfEEvPT_PKS2_S2_m_param_3];
	mov.u32 	%r1, %tid.x;
	mov.u32 	%r2, %ntid.x;
	mov.u32 	%r3, %ctaid.x;
	mad.lo.s32 	%r4, %r2, %r3, %r1;
	cvt.u64.u32 	%rd1, %r4;
	setp.le.u64 	%p1, %rd4, %rd1;
	@%p1 bra 	$L__BB10_2;
	cvta.to.global.u64 	%rd5, %rd3;
	cvta.to.global.u64 	%rd6, %rd2;
	shl.b64 	%rd7, %rd1, 2;
	add.s64 	%rd8, %rd5, %rd7;
	ld.global.f32 	%f2, [%rd8];
	sub.f32 	%f3, %f2, %f1;
	add.s64 	%rd9, %rd6, %rd7;
	st.global.f32 	[%rd9], %f3;
$L__BB10_2:
	ret;

}
	// .globl	_ZN4Dune4Cuda24device_difference_scalarIdEEvPT_PKS2_S2_m
.visible .entry _ZN4Dune4Cuda24device_difference_scalarIdEEvPT_PKS2_S2_m(
	.param .u64 .ptr .align 1 _ZN4Dune4Cuda24device_difference_scalarIdEEvPT_PKS2_S2_m_param_0,
	.param .u64 .ptr .align 1 _ZN4Dune4Cuda24device_difference_scalarIdEEvPT_PKS2_S2_m_param_1,
	.param .f64 _ZN4Dune4Cuda24device_difference_scalarIdEEvPT_PKS2_S2_m_param_2,
	.param .u64 _ZN4Dune4Cuda24device_difference_scalarIdEEvPT_PKS2_S2_m_param_3
)
{
	.reg .pred 	%p<2>;
	.reg .b32 	%r<5>;
	.reg .b64 	%rd<10>;
	.reg .b64 	%fd<4>;

	ld.param.u64 	%rd2, [_ZN4Dune4Cuda24device_difference_scalarIdEEvPT_PKS2_S2_m_param_0];
	ld.param.u64 	%rd3, [_ZN4Dune4Cuda24device_difference_scalarIdEEvPT_PKS2_S2_m_param_1];
	ld.param.f64 	%fd1, [_ZN4Dune4Cuda24device_difference_scalarIdEEvPT_PKS2_S2_m_param_2];
	ld.param.u64 	%rd4, [_ZN4Dune4Cuda24device_difference_scalarIdEEvPT_PKS2_S2_m_param_3];
	mov.u32 	%r1, %tid.x;
	mov.u32 	%r2, %ntid.x;
	mov.u32 	%r3, %ctaid.x;
	mad.lo.s32 	%r4, %r2, %r3, %r1;
	cvt.u64.u32 	%rd1, %r4;
	setp.le.u64 	%p1, %rd4, %rd1;
	@%p1 bra 	$L__BB11_2;
	cvta.to.global.u64 	%rd5, %rd3;
	cvta.to.global.u64 	%rd6, %rd2;
	shl.b64 	%rd7, %rd1, 3;
	add.s64 	%rd8, %rd5, %rd7;
	ld.global.f64 	%fd2, [%rd8];
	sub.f64 	%fd3, %fd2, %fd1;
	add.s64 	%rd9, %rd6, %rd7;
	st.global.f64 	[%rd9], %fd3;
$L__BB11_2:
	ret;

}
	// .globl	_ZN4Dune4Cuda21device_product_scalarIfEEvPT_PKS2_S2_m
.visible .entry _ZN4Dune4Cuda21device_product_scalarIfEEvPT_PKS2_S2_m(
	.param .u64 .ptr .align 1 _ZN4Dune4Cuda21device_product_scalarIfEEvPT_PKS2_S2_m_param_0,
	.param .u64 .ptr .align 1 _ZN4Dune4Cuda21device_product_scalarIfEEvPT_PKS2_S2_m_param_1,
	.param .f32 _ZN4Dune4Cuda21device_product_scalarIfEEvPT_PKS2_S2_m_param_2,
	.param .u64 _ZN4Dune4Cuda21device_product_scalarIfEEvPT_PKS2_S2_m_param_3
)
{
	.reg .pred 	%p<2>;
	.reg .b32 	%r<5>;
	.reg .b32 	%f<4>;
	.reg .b64 	%rd<10>;

	ld.param.u64 	%rd2, [_ZN4Dune4Cuda21device_product_scalarIfEEvPT_PKS2_S2_m_param_0];
	ld.param.u64 	%rd3, [_ZN4Dune4Cuda21device_product_scalarIfEEvPT_PKS2_S2_m_param_1];
	ld.param.f32 	%f1, [_ZN4Dune4Cuda21device_product_scalarIfEEvPT_PKS2_S2_m_param_2];
	ld.param.u64 	%rd4, [_ZN4Dune4Cuda21device_product_scalarIfEEvPT_PKS2_S2_m_param_3];
	mov.u32 	%r1, %tid.x;
	mov.u32 	%r2, %ntid.x;
	mov.u32 	%r3, %ctaid.x;
	mad.lo.s32 	%r4, %r2, %r3, %r1;
	cvt.u64.u32 	%rd1, %r4;
	setp.le.u64 	%p1, %rd4, %rd1;
	@%p1 bra 	$L__BB12_2;
	cvta.to.global.u64 	%rd5, %rd3;
	cvta.to.global.u64 	%rd6, %rd2;
	shl.b64 	%rd7, %rd1, 2;
	add.s64 	%rd8, %rd5, %rd7;
	ld.global.f32 	%f2, [%rd8];
	mul.f32 	%f3, %f1, %f2;
	add.s64 	%rd9, %rd6, %rd7;
	st.global.f32 	[%rd9], %f3;
$L__BB12_2:
	ret;

}
	// .globl	_ZN4Dune4Cuda21device_product_scalarIdEEvPT_PKS2_S2_m
.visible .entry _ZN4Dune4Cuda21device_product_scalarIdEEvPT_PKS2_S2_m(
	.param .u64 .ptr .align 1 _ZN4Dune4Cuda21device_product_scalarIdEEvPT_PKS2_S2_m_param_0,
	.param .u64 .ptr .align 1 _ZN4Dune4Cuda21device_product_scalarIdEEvPT_PKS2_S2_m_param_1,
	.param .f64 _ZN4Dune4Cuda21device_product_scalarIdEEvPT_PKS2_S2_m_param_2,
	.param .u64 _ZN4Dune4Cuda21device_product_scalarIdEEvPT_PKS2_S2_m_param_3
)
{
	.reg .pred 	%p<2>;
	.reg .b32 	%r<5>;
	.reg .b64 	%rd<10>;
	.reg .b64 	%fd<4>;

	ld.param.u64 	%rd2, [_ZN4Dune4Cuda21device_product_scalarIdEEvPT_PKS2_S2_m_param_0];
	ld.param.u64 	%rd3, [_ZN4Dune4Cuda21device_product_scalarIdEEvPT_PKS2_S2_m_param_1];
	ld.param.f64 	%fd1, [_ZN4Dune4Cuda21device_product_scalarIdEEvPT_PKS2_S2_m_param_2];
	ld.param.u64 	%rd4, [_ZN4Dune4Cuda21device_product_scalarIdEEvPT_PKS2_S2_m_param_3];
	mov.u32 	%r1, %tid.x;
	mov.u32 	%r2, %ntid.x;
	mov.u32 	%r3, %ctaid.x;
	mad.lo.s32 	%r4, %r2, %r3, %r1;
	cvt.u64.u32 	%rd1, %r4;
	setp.le.u64 	%p1, %rd4, %rd1;
	@%p1 bra 	$L__BB13_2;
	cvta.to.global.u64 	%rd5, %rd3;
	cvta.to.global.u64 	%rd6, %rd2;
	shl.b64 	%rd7, %rd1, 3;
	add.s64 	%rd8, %rd5, %rd7;
	ld.global.f64 	%fd2, [%rd8];
	mul.f64 	%fd3, %fd1, %fd2;
	add.s64 	%rd9, %rd6, %rd7;
	st.global.f64 	[%rd9], %fd3;
$L__BB13_2:
	ret;

}
	// .globl	_ZN4Dune4Cuda22device_division_scalarIfEEvPT_PKS2_S2_m
.visible .entry _ZN4Dune4Cuda22device_division_scalarIfEEvPT_PKS2_S2_m(
	.param .u64 .ptr .align 1 _ZN4Dune4Cuda22device_division_scalarIfEEvPT_PKS2_S2_m_param_0,
	.param .u64 .ptr .align 1 _ZN4Dune4Cuda22device_division_scalarIfEEvPT_PKS2_S2_m_param_1,
	.param .f32 _ZN4Dune4Cuda22device_division_scalarIfEEvPT_PKS2_S2_m_param_2,
	.param .u64 _ZN4Dune4Cuda22device_division_scalarIfEEvPT_PKS2_S2_m_param_3
)
{
	.reg .pred 	%p<2>;
	.reg .b32 	%r<5>;
	.reg .b32 	%f<4>;
	.reg .b64 	%rd<10>;

	ld.param.u64 	%rd2, [_ZN4Dune4Cuda22device_division_scalarIfEEvPT_PKS2_S2_m_param_0];
	ld.param.u64 	%rd3, [_ZN4Dune4Cuda22device_division_scalarIfEEvPT_PKS2_S2_m_param_1];
	ld.param.f32 	%f1, [_ZN4Dune4Cuda22device_division_scalarIfEEvPT_PKS2_S2_m_param_2];
	ld.param.u64 	%rd4, [_ZN4Dune4Cuda22device_division_scalarIfEEvPT_PKS2_S2_m_param_3];
	mov.u32 	%r1, %tid.x;
	mov.u32 	%r2, %ntid.x;
	mov.u32 	%r3, %ctaid.x;
	mad.lo.s32 	%r4, %r2, %r3, %r1;
	cvt.u64.u32 	%rd1, %r4;
	setp.le.u64 	%p1, %rd4, %rd1;
	@%p1 bra 	$L__BB14_2;
	cvta.to.global.u64 	%rd5, %rd3;
	cvta.to.global.u64 	%rd6, %rd2;
	shl.b64 	%rd7, %rd1, 2;
	add.s64 	%rd8, %rd5, %rd7;
	ld.global.f32 	%f2, [%rd8];
	div.rn.f32 	%f3, %f2, %f1;
	add.s64 	%rd9, %rd6, %rd7;
	st.global.f32 	[%rd9], %f3;
$L__BB14_2:
	ret;

}
	// .globl	_ZN4Dune4Cuda22device_division_scalarIdEEvPT_PKS2_S2_m
.visible .entry _ZN4Dune4Cuda22device_division_scalarIdEEvPT_PKS2_S2_m(
	.param .u64 .ptr .align 1 _ZN4Dune4Cuda22device_division_scalarIdEEvPT_PKS2_S2_m_param_0,
	.param .u64 .ptr .align 1 _ZN4Dune4Cuda22device_division_scalarIdEEvPT_PKS2_S2_m_param_1,
	.param .f64 _ZN4Dune4Cuda22device_division_scalarIdEEvPT_PKS2_S2_m_param_2,
	.param .u64 _ZN4Dune4Cuda22device_division_scalarIdEEvPT_PKS2_S2_m_param_3
)
{
	.reg .pred 	%p<2>;
	.reg .b32 	%r<5>;
	.reg .b64 	%rd<10>;
	.reg .b64 	%fd<4>;

	ld.param.u64 	%rd2, [_ZN4Dune4Cuda22device_division_scalarIdEEvPT_PKS2_S2_m_param_0];
	ld.param.u64 	%rd3, [_ZN4Dune4Cuda22device_division_scalarIdEEvPT_PKS2_S2_m_param_1];
	ld.param.f64 	%fd1, [_ZN4Dune4Cuda22device_division_scalarIdEEvPT_PKS2_S2_m_param_2];
	ld.param.u64 	%rd4, [_ZN4Dune4Cuda22device_division_scalarIdEEvPT_PKS2_S2_m_param_3];
	mov.u32 	%r1, %tid.x;
	mov.u32 	%r2, %ntid.x;
	mov.u32 	%r3, %ctaid.x;
	mad.lo.s32 	%r4, %r2, %r3, %r1;
	cvt.u64.u32 	%rd1, %r4;
	setp.le.u64 	%p1, %rd4, %rd1;
	@%p1 bra 	$L__BB15_2;
	cvta.to.global.u64 	%rd5, %rd3;
	cvta.to.global.u64 	%rd6, %rd2;
	shl.b64 	%rd7, %rd1, 3;
	add.s64 	%rd8, %rd5, %rd7;
	ld.global.f64 	%fd2, [%rd8];
	div.rn.f64 	%fd3, %fd2, %fd1;
	add.s64 	%rd9, %rd6, %rd7;
	st.global.f64 	[%rd9], %fd3;
$L__BB15_2:
	ret;

}
	// .globl	_ZN4Dune4Cuda11device_axpyIfEEvPT_PKS2_S2_S5_m
.visible .entry _ZN4Dune4Cuda11device_axpyIfEEvPT_PKS2_S2_S5_m(
	.param .u64 .ptr .align 1 _ZN4Dune4Cuda11device_axpyIfEEvPT_PKS2_S2_S5_m_param_0,
	.param .u64 .ptr .align 1 _ZN4Dune4Cuda11device_axpyIfEEvPT_PKS2_S2_S5_m_param_1,
	.param .f32 _ZN4Dune4Cuda11device_axpyIfEEvPT_PKS2_S2_S5_m_param_2,
	.param .u64 .ptr .align 1 _ZN4Dune4Cuda11device_axpyIfEEvPT_PKS2_S2_S5_m_param_3,
	.param .u64 _ZN4Dune4Cuda11device_axpyIfEEvPT_PKS2_S2_S5_m_param_4
)
{
	.reg .pred 	%p<2>;
	.reg .b32 	%r<5>;
	.reg .b32 	%f<5>;
	.reg .b64 	%rd<13>;

	ld.param.u64 	%rd2, [_ZN4Dune4Cuda11device_axpyIfEEvPT_PKS2_S2_S5_m_param_0];
	ld.param.u64 	%rd3, [_ZN4Dune4Cuda11device_axpyIfEEvPT_PKS2_S2_S5_m_param_1];
	ld.param.f32 	%f1, [_ZN4Dune4Cuda11device_axpyIfEEvPT_PKS2_S2_S5_m_param_2];
	ld.param.u64 	%rd4, [_ZN4Dune4Cuda11device_axpyIfEEvPT_PKS2_S2_S5_m_param_3];
	ld.param.u64 	%rd5, [_ZN4Dune4Cuda11device_axpyIfEEvPT_PKS2_S2_S5_m_param_4];
	mov.u32 	%r1, %tid.x;
	mov.u32 	%r2, %ntid.x;
	mov.u32 	%r3, %ctaid.x;
	mad.lo.s32 	%r4, %r2, %r3, %r1;
	cvt.u64.u32 	%rd1, %r4;
	setp.le.u64 	%p1, %rd5, %rd1;
	@%p1 bra 	$L__BB16_2;
	cvta.to.global.u64 	%rd6, %rd3;
	cvta.to.global.u64 	%rd7, %rd4;
	cvta.to.global.u64 	%rd8, %rd2;
	shl.b64 	%rd9, %rd1, 2;
	add.s64 	%rd10, %rd6, %rd9;
	ld.global.f32 	%f2, [%rd10];
	add.s64 	%rd11, %rd7, %rd9;
	ld.global.f32 	%f3, [%rd11];
	fma.rn.f32 	%f4, %f1, %f2, %f3;
	add.s64 	%rd12, %rd8, %rd9;
	st.global.f32 	[%rd12], %f4;
$L__BB16_2:
	ret;

}
	// .globl	_ZN4Dune4Cuda11device_axpyIdEEvPT_PKS2_S2_S5_m
.visible .entry _ZN4Dune4Cuda11device_axpyIdEEvPT_PKS2_S2_S5_m(
	.param .u64 .ptr .align 1 _ZN4Dune4Cuda11device_axpyIdEEvPT_PKS2_S2_S5_m_param_0,
	.param .u64 .ptr .align 1 _ZN4Dune4Cuda11device_axpyIdEEvPT_PKS2_S2_S5_m_param_1,
	.param .f64 _ZN4Dune4Cuda11device_axpyIdEEvPT_PKS2_S2_S5_m_param_2,
	.param .u64 .ptr .align 1 _ZN4Dune4Cuda11device_axpyIdEEvPT_PKS2_S2_S5_m_param_3,
	.param .u64 _ZN4Dune4Cuda11device_axpyIdEEvPT_PKS2_S2_S5_m_param_4
)
{
	.reg .pred 	%p<2>;
	.reg .b32 	%r<5>;
	.reg .b64 	%rd<13>;
	.reg .b64 	%fd<5>;

	ld.param.u64 	%rd2, [_ZN4Dune4Cuda11device_axpyIdEEvPT_PKS2_S2_S5_m_param_0];
	ld.param.u64 	%rd3, [_ZN4Dune4Cuda11device_axpyIdEEvPT_PKS2_S2_S5_m_param_1];
	ld.param.f64 	%fd1, [_ZN4Dune4Cuda11device_axpyIdEEvPT_PKS2_S2_S5_m_param_2];
	ld.param.u64 	%rd4, [_ZN4Dune4Cuda11device_axpyIdEEvPT_PKS2_S2_S5_m_param_3];
	ld.param.u64 	%rd5, [_ZN4Dune4Cuda11device_axpyIdEEvPT_PKS2_S2_S5_m_param_4];
	mov.u32 	%r1, %tid.x;
	mov.u32 	%r2, %ntid.x;
	mov.u32 	%r3, %ctaid.x;
	mad.lo.s32 	%r4, %r2, %r3, %r1;
	cvt.u64.u32 	%rd1, %r4;
	setp.le.u64 	%p1, %rd5, %rd1;
	@%p1 bra 	$L__BB17_2;
	cvta.to.global.u64 	%rd6, %rd3;
	cvta.to.global.u64 	%rd7, %rd4;
	cvta.to.global.u64 	%rd8, %rd2;
	shl.b64 	%rd9, %rd1, 3;
	add.s64 	%rd10, %rd6, %rd9;
	ld.global.f64 	%fd2, [%rd10];
	add.s64 	%rd11, %rd7, %rd9;
	ld.global.f64 	%fd3, [%rd11];
	fma.rn.f64 	%fd4, %fd1, %fd2, %fd3;
	add.s64 	%rd12, %rd8, %rd9;
	st.global.f64 	[%rd12], %fd4;
$L__BB17_2:
	ret;

}


// ===== COMPILED SASS (sm_100) =====

	.target	sm_100

	.elftype	@"ET_EXEC"


//--------------------- .note.nv.tkinfo           --------------------------
	.section	.note.nv.tkinfo,"",@"SHT_NOTE"
	.sectionflags	@"SHF_NOTE_NV_TKINFO"
	.tkinfo
        /*0018*/ 	.word	0x00000002
        /*0030*/ 	.string	""
        /*0030*/ 	.string	"ptxas"
        /*0030*/ 	.string	"Cuda compilation tools, release 13.0, V13.0.88"
        /*0030*/ 	.string	"Build cuda_13.0.r13.0/compiler.36424714_0"
        /*0030*/ 	.string	"-arch sm_100 -m 64 "



//--------------------- .note.nv.cuinfo           --------------------------
	.section	.note.nv.cuinfo,"",@"SHT_NOTE"
	.sectionflags	@"SHF_NOTE_NV_CUINFO"
        /*0018*/ 	.short	0x0002
        /*001a*/ 	.short	0x0064
        /*001c*/ 	.short	0x0082
	.zero		2


//--------------------- .nv.info                  --------------------------
	.section	.nv.info,"",@"SHT_CUDA_INFO"
	.align	4


	//----- nvinfo : EIATTR_REGCOUNT
	.align		4
        /*0000*/ 	.byte	0x04, 0x2f
        /*0002*/ 	.short	(.L_1 - .L_0)
	.align		4
.L_0:
        /*0004*/ 	.word	index@(_ZN4Dune4Cuda10device_sumIfEEvPT_PKS2_S5_m)
        /*0008*/ 	.word	0x0000000c


	//----- nvinfo : EIATTR_FRAME_SIZE
	.align		4
.L_1:
        /*000c*/ 	.byte	0x04, 0x11
        /*000e*/ 	.short	(.L_3 - .L_2)
	.align		4
.L_2:
        /*0010*/ 	.word	index@(_ZN4Dune4Cuda10device_sumIfEEvPT_PKS2_S5_m)
        /*0014*/ 	.word	0x00000000


	//----- nvinfo : EIATTR_REGCOUNT
	.align		4
.L_3:
        /*0018*/ 	.byte	0x04, 0x2f
        /*001a*/ 	.short	(.L_5 - .L_4)
	.align		4
.L_4:
        /*001c*/ 	.word	index@(_ZN4Dune4Cuda10device_sumIdEEvPT_PKS2_S5_m)
        /*0020*/ 	.word	0x0000000c


	//----- nvinfo : EIATTR_FRAME_SIZE
	.align		4
.L_5:
        /*0024*/ 	.byte	0x04, 0x11
        /*0026*/ 	.short	(.L_7 - .L_6)
	.align		4
.L_6:
        /*0028*/ 	.word	index@(_ZN4Dune4Cuda10device_sumIdEEvPT_PKS2_S5_m)
        /*002c*/ 	.word	0x00000000


	//----- nvinfo : EIATTR_REGCOUNT
	.align		4
.L_7:
        /*0030*/ 	.byte	0x04, 0x2f
        /*0032*/ 	.short	(.L_9 - .L_8)
	.align		4
.L_8:
        /*0034*/ 	.word	index@(_ZN4Dune4Cuda17device_differenceIfEEvPT_PKS2_S5_m)
        /*0038*/ 	.word	0x0000000c


	//----- nvinfo : EIATTR_FRAME_SIZE
	.align		4
.L_9:
        /*003c*/ 	.byte	0x04, 0x11
        /*003e*/ 	.short	(.L_11 - .L_10)
	.align		4
.L_10:
        /*0040*/ 	.word	index@(_ZN4Dune4Cuda17device_differenceIfEEvPT_PKS2_S5_m)
        /*0044*/ 	.word	0x00000000


	//----- nvinfo : EIATTR_REGCOUNT
	.align		4
.L_11:
        /*0048*/ 	.byte	0x04, 0x2f
        /*004a*/ 	.short	(.L_13 - .L_12)
	.align		4
.L_12:
        /*004c*/ 	.word	index@(_ZN4Dune4Cuda17device_differenceIdEEvPT_PKS2_S5_m)
        /*0050*/ 	.word	0x0000000c


	//----- nvinfo : EIATTR_FRAME_SIZE
	.align		4
.L_13:
        /*0054*/ 	.byte	0x04, 0x11
        /*0056*/ 	.short	(.L_15 - .L_14)
	.align		4
.L_14:
        /*0058*/ 	.word	index@(_ZN4Dune4Cuda17device_differenceIdEEvPT_PKS2_S5_m)
        /*005c*/ 	.word	0x00000000


	//----- nvinfo : EIATTR_REGCOUNT
	.align		4
.L_15:
        /*0060*/ 	.byte	0x04, 0x2f
        /*0062*/ 	.short	(.L_17 - .L_16)
	.align		4
.L_16:
        /*0064*/ 	.word	index@(_ZN4Dune4Cuda22device_element_productIfEEvPT_PKS2_S5_m)
        /*0068*/ 	.word	0x0000000c


	//----- nvinfo : EIATTR_FRAME_SIZE
	.align		4
.L_17:
        /*006c*/ 	.byte	0x04, 0x11
        /*006e*/ 	.short	(.L_19 - .L_18)
	.align		4
.L_18:
        /*0070*/ 	.word	index@(_ZN4Dune4Cuda22device_element_productIfEEvPT_PKS2_S5_m)
        /*0074*/ 	.word	0x00000000


	//----- nvinfo : EIATTR_REGCOUNT
	.align		4
.L_19:
        /*0078*/ 	.byte	0x04, 0x2f
        /*007a*/ 	.short	(.L_21 - .L_20)
	.align		4
.L_20:
        /*007c*/ 	.word	index@(_ZN4Dune4Cuda22device_element_productIdEEvPT_PKS2_S5_m)
        /*0080*/ 	.word	0x0000000c


	//----- nvinfo : EIATTR_FRAME_SIZE
	.align		4
.L_21:
        /*0084*/ 	.byte	0x04, 0x11
        /*0086*/ 	.short	(.L_23 - .L_22)
	.align		4
.L_22:
        /*0088*/ 	.word	index@(_ZN4Dune4Cuda22device_element_productIdEEvPT_PKS2_S5_m)
        /*008c*/ 	.word	0x00000000


	//----- nvinfo : EIATTR_REGCOUNT
	.align		4
.L_23:
        /*0090*/ 	.byte	0x04, 0x2f
        /*0092*/ 	.short	(.L_25 - .L_24)
	.align		4
.L_24:
        /*0094*/ 	.word	index@(_ZN4Dune4Cuda23device_element_divisionIfEEvPT_PKS2_S5_m)
        /*0098*/ 	.word	0x00000010


	//----- nvinfo : EIATTR_FRAME_SIZE
	.align		4
.L_25:
        /*009c*/ 	.byte	0x04, 0x11
        /*009e*/ 	.short	(.L_27 - .L_26)
	.align		4
.L_26:
        /*00a0*/ 	.word	index@($__internal_3_$__cuda_sm3x_div_rn_noftz_f32_slowpath)
        /*00a4*/ 	.word	0x00000000


	//----- nvinfo : EIATTR_FRAME_SIZE
	.align		4
.L_27:
        /*00a8*/ 	.byte	0x04, 0x11
        /*00aa*/ 	.short	(.L_29 - .L_28)
	.align		4
.L_28:
        /*00ac*/ 	.word	index@(_ZN4Dune4Cuda23device_element_divisionIfEEvPT_PKS2_S5_m)
        /*00b0*/ 	.word	0x00000000


	//----- nvinfo : EIATTR_REGCOUNT
	.align		4
.L_29:
        /*00b4*/ 	.byte	0x04, 0x2f
        /*00b6*/ 	.short	(.L_31 - .L_30)
	.align		4
.L_30:
        /*00b8*/ 	.word	index@(_ZN4Dune4Cuda23device_element_divisionIdEEvPT_PKS2_S5_m)
        /*00bc*/ 	.word	0x0000001a


	//----- nvinfo : EIATTR_FRAME_SIZE
	.align		4
.L_31:
        /*00c0*/ 	.byte	0x04, 0x11
        /*00c2*/ 	.short	(.L_33 - .L_32)
	.align		4
.L_32:
        /*00c4*/ 	.word	index@($__internal_2_$__cuda_sm20_div_rn_f64_full)
        /*00c8*/ 	.word	0x00000000


	//----- nvinfo : EIATTR_FRAME_SIZE
	.align		4
.L_33:
        /*00cc*/ 	.byte	0x04, 0x11
        /*00ce*/ 	.short	(.L_35 - .L_34)
	.align		4
.L_34:
        /*00d0*/ 	.word	index@(_ZN4Dune4Cuda23device_element_divisionIdEEvPT_PKS2_S5_m)
        /*00d4*/ 	.word	0x00000000


	//----- nvinfo : EIATTR_REGCOUNT
	.align		4
.L_35:
        /*00d8*/ 	.byte	0x04, 0x2f
        /*00da*/ 	.short	(.L_37 - .L_36)
	.align		4
.L_36:
        /*00dc*/ 	.word	index@(_ZN4Dune4Cuda17device_sum_scalarIfEEvPT_PKS2_S2_m)
        /*00e0*/ 	.word	0x0000000a


	//----- nvinfo : EIATTR_FRAME_SIZE
	.align		4
.L_37:
        /*00e4*/ 	.byte	0x04, 0x11
        /*00e6*/ 	.short	(.L_39 - .L_38)
	.align		4
.L_38:
        /*00e8*/ 	.word	index@(_ZN4Dune4Cuda17device_sum_scalarIfEEvPT_PKS2_S2_m)
        /*00ec*/ 	.word	0x00000000


	//----- nvinfo : EIATTR_REGCOUNT
	.align		4
.L_39:
        /*00f0*/ 	.byte	0x04, 0x2f
        /*00f2*/ 	.short	(.L_41 - .L_40)
	.align		4
.L_40:
        /*00f4*/ 	.word	index@(_ZN4Dune4Cuda17device_sum_scalarIdEEvPT_PKS2_S2_m)
        /*00f8*/ 	.word	0x0000000a


	//----- nvinfo : EIATTR_FRAME_SIZE
	.align		4
.L_41:
        /*00fc*/ 	.byte	0x04, 0x11
        /*00fe*/ 	.short	(.L_43 - .L_42)
	.align		4
.L_42:
        /*0100*/ 	.word	index@(_ZN4Dune4Cuda17device_sum_scalarIdEEvPT_PKS2_S2_m)
        /*0104*/ 	.word	0x00000000


	//----- nvinfo : EIATTR_REGCOUNT
	.align		4
.L_43:
        /*0108*/ 	.byte	0x04, 0x2f
        /*010a*/ 	.short	(.L_45 - .L_44)
	.align		4
.L_44:
        /*010c*/ 	.word	index@(_ZN4Dune4Cuda24device_difference_scalarIfEEvPT_PKS2_S2_m)
        /*0110*/ 	.word	0x0000000a


	//----- nvinfo : EIATTR_FRAME_SIZE
	.align		4
.L_45:
        /*0114*/ 	.byte	0x04, 0x11
        /*0116*/ 	.short	(.L_47 - .L_46)
	.align		4
.L_46:
        /*0118*/ 	.word	index@(_ZN4Dune4Cuda24device_difference_scalarIfEEvPT_PKS2_S2_m)
        /*011c*/ 	.word	0x00000000


	//----- nvinfo : EIATTR_REGCOUNT
	.align		4
.L_47:
        /*0120*/ 	.byte	0x04, 0x2f
        /*0122*/ 	.short	(.L_49 - .L_48)
	.align		4
.L_48:
        /*0124*/ 	.word	index@(_ZN4Dune4Cuda24device_difference_scalarIdEEvPT_PKS2_S2_m)
        /*0128*/ 	.word	0x0000000a


	//----- nvinfo : EIATTR_FRAME_SIZE
	.align		4
.L_49:
        /*012c*/ 	.byte	0x04, 0x11
        /*012e*/ 	.short	(.L_51 - .L_50)
	.align		4
.L_50:
        /*0130*/ 	.word	index@(_ZN4Dune4Cuda24device_difference_scalarIdEEvPT_PKS2_S2_m)
        /*0134*/ 	.word	0x00000000


	//----- nvinfo : EIATTR_REGCOUNT
	.align		4
.L_51:
        /*0138*/ 	.byte	0x04, 0x2f
        /*013a*/ 	.short	(.L_53 - .L_52)
	.align		4
.L_52:
        /*013c*/ 	.word	index@(_ZN4Dune4Cuda21device_product_scalarIfEEvPT_PKS2_S2_m)
        /*0140*/ 	.word	0x0000000a


	//----- nvinfo : EIATTR_FRAME_SIZE
	.align		4
.L_53:
        /*0144*/ 	.byte	0x04, 0x11
        /*0146*/ 	.short	(.L_55 - .L_54)
	.align		4
.L_54:
        /*0148*/ 	.word	index@(_ZN4Dune4Cuda21device_product_scalarIfEEvPT_PKS2_S2_m)
        /*014c*/ 	.word	0x00000000


	//----- nvinfo : EIATTR_REGCOUNT
	.align		4
.L_55:
        /*0150*/ 	.byte	0x04, 0x2f
        /*0152*/ 	.short	(.L_57 - .L_56)
	.align		4
.L_56:
        /*0154*/ 	.word	index@(_ZN4Dune4Cuda21device_product_scalarIdEEvPT_PKS2_S2_m)
        /*0158*/ 	.word	0x0000000a


	//----- nvinfo : EIATTR_FRAME_SIZE
	.align		4
.L_57:
        /*015c*/ 	.byte	0x04, 0x11
        /*015e*/ 	.short	(.L_59 - .L_58)
	.align		4
.L_58:
        /*0160*/ 	.word	index@(_ZN4Dune4Cuda21device_product_scalarIdEEvPT_PKS2_S2_m)
        /*0164*/ 	.word	0x00000000


	//----- nvinfo : EIATTR_REGCOUNT
	.align		4
.L_59:
        /*0168*/ 	.byte	0x04, 0x2f
        /*016a*/ 	.short	(.L_61 - .L_60)
	.align		4
.L_60:
        /*016c*/ 	.word	index@(_ZN4Dune4Cuda22device_division_scalarIfEEvPT_PKS2_S2_m)
        /*0170*/ 	.word	0x00000010


	//----- nvinfo : EIATTR_FRAME_SIZE
	.align		4
.L_61:
        /*0174*/ 	.byte	0x04, 0x11
        /*0176*/ 	.short	(.L_63 - .L_62)
	.align		4
.L_62:
        /*0178*/ 	.word	index@($__internal_1_$__cuda_sm3x_div_rn_noftz_f32_slowpath)
        /*017c*/ 	.word	0x00000000


	//----- nvinfo : EIATTR_FRAME_SIZE
	.align		4
.L_63:
        /*0180*/ 	.byte	0x04, 0x11
        /*0182*/ 	.short	(.L_65 - .L_64)
	.align		4
.L_64:
        /*0184*/ 	.word	index@(_ZN4Dune4Cuda22device_division_scalarIfEEvPT_PKS2_S2_m)
        /*0188*/ 	.word	0x00000000


	//----- nvinfo : EIATTR_REGCOUNT
	.align		4
.L_65:
        /*018c*/ 	.byte	0x04, 0x2f
        /*018e*/ 	.short	(.L_67 - .L_66)
	.align		4
.L_66:
        /*0190*/ 	.word	index@(_ZN4Dune4Cuda22device_division_scalarIdEEvPT_PKS2_S2_m)
        /*0194*/ 	.word	0x0000001b


	//----- nvinfo : EIATTR_FRAME_SIZE
	.align		4
.L_67:
        /*0198*/ 	.byte	0x04, 0x11
        /*019a*/ 	.short	(.L_69 - .L_68)
	.align		4
.L_68:
        /*019c*/ 	.word	index@($__internal_0_$__cuda_sm20_div_rn_f64_full)
        /*01a0*/ 	.word	0x00000000


	//----- nvinfo : EIATTR_FRAME_SIZE
	.align		4
.L_69:
        /*01a4*/ 	.byte	0x04, 0x11
        /*01a6*/ 	.short	(.L_71 - .L_70)
	.align		4
.L_70:
        /*01a8*/ 	.word	index@(_ZN4Dune4Cuda22device_division_scalarIdEEvPT_PKS2_S2_m)
        /*01ac*/ 	.word	0x00000000


	//----- nvinfo : EIATTR_REGCOUNT
	.align		4
.L_71:
        /*01b0*/ 	.byte	0x04, 0x2f
        /*01b2*/ 	.short	(.L_73 - .L_72)
	.align		4
.L_72:
        /*01b4*/ 	.word	index@(_ZN4Dune4Cuda11device_axpyIfEEvPT_PKS2_S2_S5_m)
        /*01b8*/ 	.word	0x0000000c


	//----- nvinfo : EIATTR_FRAME_SIZE
	.align		4
.L_73:
        /*01bc*/ 	.byte	0x04, 0x11
        /*01be*/ 	.short	(.L_75 - .L_74)
	.align		4
.L_74:
        /*01c0*/ 	.word	index@(_ZN4Dune4Cuda11device_axpyIfEEvPT_PKS2_S2_S5_m)
        /*01c4*/ 	.word	0x00000000


	//----- nvinfo : EIATTR_REGCOUNT
	.align		4
.L_75:
        /*01c8*/ 	.byte	0x04, 0x2f
        /*01ca*/ 	.short	(.L_77 - .L_76)
	.align		4
.L_76:
        /*01cc*/ 	.word	index@(_ZN4Dune4Cuda11device_axpyIdEEvPT_PKS2_S2_S5_m)
        /*01d0*/ 	.word	0x0000000c


	//----- nvinfo : EIATTR_FRAME_SIZE
	.align		4
.L_77:
        /*01d4*/ 	.byte	0x04, 0x11
        /*01d6*/ 	.short	(.L_79 - .L_78)
	.align		4
.L_78:
        /*01d8*/ 	.word	index@(_ZN4Dune4Cuda11device_axpyIdEEvPT_PKS2_S2_S5_m)
        /*01dc*/ 	.word	0x00000000


	//----- nvinfo : EIATTR_MIN_STACK_SIZE
	.align		4
.L_79:
        /*01e0*/ 	.byte	0x04, 0x12
        /*01e2*/ 	.short	(.L_81 - .L_80)
	.align		4
.L_80:
        /*01e4*/ 	.word	index@(_ZN4Dune4Cuda11device_axpyIdEEvPT_PKS2_S2_S5_m)
        /*01e8*/ 	.word	0x00000000


	//----- nvinfo : EIATTR_MIN_STACK_SIZE
	.align		4
.L_81:
        /*01ec*/ 	.byte	0x04, 0x12
        /*01ee*/ 	.short	(.L_83 - .L_82)
	.align		4
.L_82:
        /*01f0*/ 	.word	index@(_ZN4Dune4Cuda11device_axpyIfEEvPT_PKS2_S2_S5_m)
        /*01f4*/ 	.word	0x00000000


	//----- nvinfo : EIATTR_MIN_STACK_SIZE
	.align		4
.L_83:
        /*01f8*/ 	.byte	0x04, 0x12
        /*01fa*/ 	.short	(.L_85 - .L_84)
	.align		4
.L_84:
        /*01fc*/ 	.word	index@(_ZN4Dune4Cuda22device_division_scalarIdEEvPT_PKS2_S2_m)
        /*0200*/ 	.word	0x00000000


	//----- nvinfo : EIATTR_MIN_STACK_SIZE
	.align		4
.L_85:
        /*0204*/ 	.byte	0x04, 0x12
        /*0206*/ 	.short	(.L_87 - .L_86)
	.align		4
.L_86:
        /*0208*/ 	.word	index@(_ZN4Dune4Cuda22device_division_scalarIfEEvPT_PKS2_S2_m)
        /*020c*/ 	.word	0x00000000


	//----- nvinfo : EIATTR_MIN_STACK_SIZE
	.align		4
.L_87:
        /*0210*/ 	.byte	0x04, 0x12
        /*0212*/ 	.short	(.L_89 - .L_88)
	.align		4
.L_88:
        /*0214*/ 	.word	index@(_ZN4Dune4Cuda21device_product_scalarIdEEvPT_PKS2_S2_m)
        /*0218*/ 	.word	0x00000000


	//----- nvinfo : EIATTR_MIN_STACK_SIZE
	.align		4
.L_89:
        /*021c*/ 	.byte	0x04, 0x12
        /*021e*/ 	.short	(.L_91 - .L_90)
	.align		4
.L_90:
        /*0220*/ 	.word	index@(_ZN4Dune4Cuda21device_product_scalarIfEEvPT_PKS2_S2_m)
        /*0224*/ 	.word	0x00000000


	//----- nvinfo : EIATTR_MIN_STACK_SIZE
	.align		4
.L_91:
        /*0228*/ 	.byte	0x04, 0x12
        /*022a*/ 	.short	(.L_93 - .L_92)
	.align		4
.L_92:
        /*022c*/ 	.word	index@(_ZN4Dune4Cuda24device_difference_scalarIdEEvPT_PKS2_S2_m)
        /*0230*/ 	.word	0x00000000


	//----- nvinfo : EIATTR_MIN_STACK_SIZE
	.align		4
.L_93:
        /*0234*/ 	.byte	0x04, 0x12
        /*0236*/ 	.short	(.L_95 - .L_94)
	.align		4
.L_94:
        /*0238*/ 	.word	index@(_ZN4Dune4Cuda24device_difference_scalarIfEEvPT_PKS2_S2_m)
        /*023c*/ 	.word	0x00000000


	//----- nvinfo : EIATTR_MIN_STACK_SIZE
	.align		4
.L_95:
        /*0240*/ 	.byte	0x04, 0x12
        /*0242*/ 	.short	(.L_97 - .L_96)
	.align		4
.L_96:
        /*0244*/ 	.word	index@(_ZN4Dune4Cuda17device_sum_scalarIdEEvPT_PKS2_S2_m)
        /*0248*/ 	.word	0x00000000


	//----- nvinfo : EIATTR_MIN_STACK_SIZE
	.align		4
.L_97:
        /*024c*/ 	.byte	0x04, 0x12
        /*024e*/ 	.short	(.L_99 - .L_98)
	.align		4
.L_98:
        /*0250*/ 	.word	index@(_ZN4Dune4Cuda17device_sum_scalarIfEEvPT_PKS2_S2_m)
        /*0254*/ 	.word	0x00000000


	//----- nvinfo : EIATTR_MIN_STACK_SIZE
	.align		4
.L_99:
        /*0258*/ 	.byte	0x04, 0x12
        /*025a*/ 	.short	(.L_101 - .L_100)
	.align		4
.L_100:
        /*025c*/ 	.word	index@(_ZN4Dune4Cuda23device_element_divisionIdEEvPT_PKS2_S5_m)
        /*0260*/ 	.word	0x00000000


	//----- nvinfo : EIATTR_MIN_STACK_SIZE
	.align		4
.L_101:
        /*0264*/ 	.byte	0x04, 0x12
        /*0266*/ 	.short	(.L_103 - .L_102)
	.align		4
.L_102:
        /*0268*/ 	.word	index@(_ZN4Dune4Cuda23device_element_divisionIfEEvPT_PKS2_S5_m)
        /*026c*/ 	.word	0x00000000


	//----- nvinfo : EIATTR_MIN_STACK_SIZE
	.align		4
.L_103:
        /*0270*/ 	.byte	0x04, 0x12
        /*0272*/ 	.short	(.L_105 - .L_104)
	.align		4
.L_104:
        /*0274*/ 	.word	index@(_ZN4Dune4Cuda22device_element_productIdEEvPT_PKS2_S5_m)
        /*0278*/ 	.word	0x00000000


	//----- nvinfo : EIATTR_MIN_STACK_SIZE
	.align		4
.L_105:
        /*027c*/ 	.byte	0x04, 0x12
        /*027e*/ 	.short	(.L_107 - .L_106)
	.align		4
.L_106:
        /*0280*/ 	.word	index@(_ZN4Dune4Cuda22device_element_productIfEEvPT_PKS2_S5_m)
        /*0284*/ 	.word	0x00000000


	//----- nvinfo : EIATTR_MIN_STACK_SIZE
	.align		4
.L_107:
        /*0288*/ 	.byte	0x04, 0x12
        /*028a*/ 	.short	(.L_109 - .L_108)
	.align		4
.L_108:
        /*028c*/ 	.word	index@(_ZN4Dune4Cuda17device_differenceIdEEvPT_PKS2_S5_m)
        /*0290*/ 	.word	0x00000000


	//----- nvinfo : EIATTR_MIN_STACK_SIZE
	.align		4
.L_109:
        /*0294*/ 	.byte	0x04, 0x12
        /*0296*/ 	.short	(.L_111 - .L_110)
	.align		4
.L_110:
        /*0298*/ 	.word	index@(_ZN4Dune4Cuda17device_differenceIfEEvPT_PKS2_S5_m)
        /*029c*/ 	.word	0x00000000


	//----- nvinfo : EIATTR_MIN_STACK_SIZE
	.align		4
.L_111:
        /*02a0*/ 	.byte	0x04, 0x12
        /*02a2*/ 	.short	(.L_113 - .L_112)
	.align		4
.L_112:
        /*02a4*/ 	.word	index@(_ZN4Dune4Cuda10device_sumIdEEvPT_PKS2_S5_m)
        /*02a8*/ 	.word	0x00000000


	//----- nvinfo : EIATTR_MIN_STACK_SIZE
	.align		4
.L_113:
        /*02ac*/ 	.byte	0x04, 0x12
        /*02ae*/ 	.short	(.L_115 - .L_114)
	.align		4
.L_114:
        /*02b0*/ 	.word	index@(_ZN4Dune4Cuda10device_sumIfEEvPT_PKS2_S5_m)
        /*02b4*/ 	.word	0x00000000
.L_115:


//--------------------- .nv.compat                --------------------------
	.section	.nv.compat,"",@"SHT_CUDA_COMPAT_INFO"
	.align	4
        /*0000*/ 	.byte	0x02, 0x09, 0x00, 0x00, 0x02, 0x02, 0x01, 0x00, 0x02, 0x05, 0x05, 0x00, 0x03, 0x07, 0x01, 0x01
        /*0010*/ 	.byte	0x02, 0x03, 0x00, 0x00, 0x02, 0x06, 0x01, 0x00, 0x04, 0x0b, 0x08, 0x00, 0x01, 0x00, 0x00, 0x00
        /*0020*/ 	.byte	0x00, 0x00, 0x00, 0x00


//--------------------- .nv.info._ZN4Dune4Cuda11device_axpyIdEEvPT_PKS2_S2_S5_m --------------------------
	.section	.nv.info._ZN4Dune4Cuda11device_axpyIdEEvPT_PKS2_S2_S5_m,"",@"SHT_CUDA_INFO"
	.sectionflags	@""
	.align	4


	//----- nvinfo : EIATTR_CUDA_API_VERSION
	.align		4
        /*0000*/ 	.byte	0x04, 0x37
        /*0002*/ 	.short	(.L_117 - .L_116)
.L_116:
        /*0004*/ 	.word	0x00000082


	//----- nvinfo : EIATTR_KPARAM_INFO
	.align		4
.L_117:
        /*0008*/ 	.byte	0x04, 0x17
        /*000a*/ 	.short	(.L_119 - .L_118)
.L_118:
        /*000c*/ 	.word	0x00000000
        /*0010*/ 	.short	0x0004
        /*0012*/ 	.short	0x0020
        /*0014*/ 	.byte	0x00, 0xf0, 0x21, 0x00


	//----- nvinfo : EIATTR_KPARAM_INFO
	.align		4
.L_119:
        /*0018*/ 	.byte	0x04, 0x17
        /*001a*/ 	.short	(.L_121 - .L_120)
.L_120:
        /*001c*/ 	.word	0x00000000
        /*0020*/ 	.short	0x0003
        /*0022*/ 	.short	0x0018
        /*0024*/ 	.byte	0x00, 0xf5, 0x21, 0x00


	//----- nvinfo : EIATTR_KPARAM_INFO
	.align		4
.L_121:
        /*0028*/ 	.byte	0x04, 0x17
        /*002a*/ 	.short	(.L_123 - .L_122)
.L_122:
        /*002c*/ 	.word	0x00000000
        /*0030*/ 	.short	0x0002
        /*0032*/ 	.short	0x0010
        /*0034*/ 	.byte	0x00, 0xf0, 0x21, 0x00


	//----- nvinfo : EIATTR_KPARAM_INFO
	.align		4
.L_123:
        /*0038*/ 	.byte	0x04, 0x17
        /*003a*/ 	.short	(.L_125 - .L_124)
.L_124:
        /*003c*/ 	.word	0x00000000
        /*0040*/ 	.short	0x0001
        /*0042*/ 	.short	0x0008
        /*0044*/ 	.byte	0x00, 0xf5, 0x21, 0x00


	//----- nvinfo : EIATTR_KPARAM_INFO
	.align		4
.L_125:
        /*0048*/ 	.byte	0x04, 0x17
        /*004a*/ 	.short	(.L_127 - .L_126)
.L_126:
        /*004c*/ 	.word	0x00000000
        /*0050*/ 	.short	0x0000
        /*0052*/ 	.short	0x0000
        /*0054*/ 	.byte	0x00, 0xf5, 0x21, 0x00


	//----- nvinfo : EIATTR_SPARSE_MMA_MASK
	.align		4
.L_127:
        /*0058*/ 	.byte	0x03, 0x50
        /*005a*/ 	.short	0x0000


	//----- nvinfo : EIATTR_MAXREG_COUNT
	.align		4
        /*005c*/ 	.byte	0x03, 0x1b
        /*005e*/ 	.short	0x00ff


	//----- nvinfo : EIATTR_MERCURY_ISA_VERSION
	.align		4
        /*0060*/ 	.byte	0x03, 0x5f
        /*0062*/ 	.short	0x0101


	//----- nvinfo : EIATTR_VRC_CTA_INIT_COUNT
	.align		4
        /*0064*/ 	.byte	0x02, 0x4a
	.zero		1
	.zero		1


	//----- nvinfo : EIATTR_EXIT_INSTR_OFFSETS
	.align		4
        /*0068*/ 	.byte	0x04, 0x1c
        /*006a*/ 	.short	(.L_129 - .L_128)


	//   ....[0]....
.L_128:
        /*006c*/ 	.word	0x00000080


	//   ....[1]....
        /*0070*/ 	.word	0x00000190


	//----- nvinfo : EIATTR_CBANK_PARAM_SIZE
	.align		4
.L_129:
        /*0074*/ 	.byte	0x03, 0x19
        /*0076*/ 	.short	0x0028


	//----- nvinfo : EIATTR_PARAM_CBANK
	.align		4
        /*0078*/ 	.byte	0x04, 0x0a
        /*007a*/ 	.short	(.L_131 - .L_130)
	.align		4
.L_130:
        /*007c*/ 	.word	index@(.nv.constant0._ZN4Dune4Cuda11device_axpyIdEEvPT_PKS2_S2_S5_m)
        /*0080*/ 	.short	0x0380
        /*0082*/ 	.short	0x0028


	//----- nvinfo : EIATTR_SW_WAR
	.align		4
.L_131:
        /*0084*/ 	.byte	0x04, 0x36
        /*0086*/ 	.short	(.L_133 - .L_132)
.L_132:
        /*0088*/ 	.word	0x00000008
.L_133:


//--------------------- .nv.info._ZN4Dune4Cuda11device_axpyIfEEvPT_PKS2_S2_S5_m --------------------------
	.section	.nv.info._ZN4Dune4Cuda11device_axpyIfEEvPT_PKS2_S2_S5_m,"",@"SHT_CUDA_INFO"
	.sectionflags	@""
	.align	4


	//----- nvinfo : EIATTR_CUDA_API_VERSION
	.align		4
        /*0000*/ 	.byte	0x04, 0x37
        /*0002*/ 	.short	(.L_135 - .L_134)
.L_134:
        /*0004*/ 	.word	0x00000082


	//----- nvinfo : EIATTR_KPARAM_INFO
	.align		4
.L_135:
        /*0008*/ 	.byte	0x04, 0x17
        /*000a*/ 	.short	(.L_137 - .L_136)
.L_136:
        /*000c*/ 	.word	0x00000000
        /*0010*/ 	.short	0x0004
        /*0012*/ 	.short	0x0020
        /*0014*/ 	.byte	0x00, 0xf0, 0x21, 0x00


	//----- nvinfo : EIATTR_KPARAM_INFO
	.align		4
.L_137:
        /*0018*/ 	.byte	0x04, 0x17
        /*001a*/ 	.short	(.L_139 - .L_138)
.L_138:
        /*001c*/ 	.word	0x00000000
        /*0020*/ 	.short	0x0003
        /*0022*/ 	.short	0x0018
        /*0024*/ 	.byte	0x00, 0xf5, 0x21, 0x00


	//----- nvinfo : EIATTR_KPARAM_INFO
	.align		4
.L_139:
        /*0028*/ 	.byte	0x04, 0x17
        /*002a*/ 	.short	(.L_141 - .L_140)
.L_140:
        /*002c*/ 	.word	0x00000000
        /*0030*/ 	.short	0x0002
        /*0032*/ 	.short	0x0010
        /*0034*/ 	.byte	0x00, 0xf0, 0x11, 0x00


	//----- nvinfo : EIATTR_KPARAM_INFO
	.align		4
.L_141:
        /*0038*/ 	.byte	0x04, 0x17
        /*003a*/ 	.short	(.L_143 - .L_142)
.L_142:
        /*003c*/ 	.word	0x00000000
        /*0040*/ 	.short	0x0001
        /*0042*/ 	.short	0x0008
        /*0044*/ 	.byte	0x00, 0xf5, 0x21, 0x00


	//----- nvinfo : EIATTR_KPARAM_INFO
	.align		4
.L_143:
        /*0048*/ 	.byte	0x04, 0x17
        /*004a*/ 	.short	(.L_145 - .L_144)
.L_144:
        /*004c*/ 	.word	0x00000000
        /*0050*/ 	.short	0x0000
        /*0052*/ 	.short	0x0000
        /*0054*/ 	.byte	0x00, 0xf5, 0x21, 0x00


	//----- nvinfo : EIATTR_SPARSE_MMA_MASK
	.align		4
.L_145:
        /*0058*/ 	.byte	0x03, 0x50
        /*005a*/ 	.short	0x0000


	//----- nvinfo : EIATTR_MAXREG_COUNT
	.align		4
        /*005c*/ 	.byte	0x03, 0x1b
        /*005e*/ 	.short	0x00ff


	//----- nvinfo : EIATTR_MERCURY_ISA_VERSION
	.align		4
        /*0060*/ 	.byte	0x03, 0x5f
        /*0062*/ 	.short	0x0101


	//----- nvinfo : EIATTR_VRC_CTA_INIT_COUNT
	.align		4
        /*0064*/ 	.byte	0x02, 0x4a
	.zero		1
	.zero		1


	//----- nvinfo : EIATTR_EXIT_INSTR_OFFSETS
	.align		4
        /*0068*/ 	.byte	0x04, 0x1c
        /*006a*/ 	.short	(.L_147 - .L_146)


	//   ....[0]....
.L_146:
        /*006c*/ 	.word	0x00000080


	//   ....[1]....
        /*0070*/ 	.word	0x00000190


	//----- nvinfo : EIATTR_CBANK_PARAM_SIZE
	.align		4
.L_147:
        /*0074*/ 	.byte	0x03, 0x19
        /*0076*/ 	.short	0x0028


	//----- nvinfo : EIATTR_PARAM_CBANK
	.align		4
        /*0078*/ 	.byte	0x04, 0x0a
        /*007a*/ 	.short	(.L_149 - .L_148)
	.align		4
.L_148:
        /*007c*/ 	.word	index@(.nv.constant0._ZN4Dune4Cuda11device_axpyIfEEvPT_PKS2_S2_S5_m)
        /*0080*/ 	.short	0x0380
        /*0082*/ 	.short	0x0028


	//----- nvinfo : EIATTR_SW_WAR
	.align		4
.L_149:
        /*0084*/ 	.byte	0x04, 0x36
        /*0086*/ 	.short	(.L_151 - .L_150)
.L_150:
        /*0088*/ 	.word	0x00000008
.L_151:


//--------------------- .nv.info._ZN4Dune4Cuda22device_division_scalarIdEEvPT_PKS2_S2_m --------------------------
	.section	.nv.info._ZN4Dune4Cuda22device_division_scalarIdEEvPT_PKS2_S2_m,"",@"SHT_CUDA_INFO"
	.sectionflags	@""
	.align	4


	//----- nvinfo : EIATTR_CUDA_API_VERSION
	.align		4
        /*0000*/ 	.byte	0x04, 0x37
        /*0002*/ 	.short	(.L_153 - .L_152)
.L_152:
        /*0004*/ 	.word	0x00000082


	//----- nvinfo : EIATTR_KPARAM_INFO
	.align		4
.L_153:
        /*0008*/ 	.byte	0x04, 0x17
        /*000a*/ 	.short	(.L_155 - .L_154)
.L_154:
        /*000c*/ 	.word	0x00000000
        /*0010*/ 	.short	0x0003
        /*0012*/ 	.short	0x0018
        /*0014*/ 	.byte	0x00, 0xf0, 0x21, 0x00


	//----- nvinfo : EIATTR_KPARAM_INFO
	.align		4
.L_155:
        /*0018*/ 	.byte	0x04, 0x17
        /*001a*/ 	.short	(.L_157 - .L_156)
.L_156:
        /*001c*/ 	.word	0x00000000
        /*0020*/ 	.short	0x0002
        /*0022*/ 	.short	0x0010
        /*0024*/ 	.byte	0x00, 0xf0, 0x21, 0x00


	//----- nvinfo : EIATTR_KPARAM_INFO
	.align		4
.L_157:
        /*0028*/ 	.byte	0x04, 0x17
        /*002a*/ 	.short	(.L_159 - .L_158)
.L_158:
        /*002c*/ 	.word	0x00000000
        /*0030*/ 	.short	0x0001
        /*0032*/ 	.short	0x0008
        /*0034*/ 	.byte	0x00, 0xf5, 0x21, 0x00


	//----- nvinfo : EIATTR_KPARAM_INFO
	.align		4
.L_159:
        /*0038*/ 	.byte	0x04, 0x17
        /*003a*/ 	.short	(.L_161 - .L_160)
.L_160:
        /*003c*/ 	.word	0x00000000
        /*0040*/ 	.short	0x0000
        /*0042*/ 	.short	0x0000
        /*0044*/ 	.byte	0x00, 0xf5, 0x21, 0x00


	//----- nvinfo : EIATTR_SPARSE_MMA_MASK
	.align		4
.L_161:
        /*0048*/ 	.byte	0x03, 0x50
        /*004a*/ 	.short	0x0000


	//----- nvinfo : EIATTR_MAXREG_COUNT
	.align		4
        /*004c*/ 	.byte	0x03, 0x1b
        /*004e*/ 	.short	0x00ff


	//----- nvinfo : EIATTR_MERCURY_ISA_VERSION
	.align		4
        /*0050*/ 	.byte	0x03, 0x5f
        /*0052*/ 	.short	0x0101


	//----- nvinfo : EIATTR_VRC_CTA_INIT_COUNT
	.align		4
        /*0054*/ 	.byte	0x02, 0x4a
	.zero		1
	.zero		1


	//----- nvinfo : EIATTR_EXIT_INSTR_OFFSETS
	.align		4
        /*0058*/ 	.byte	0x04, 0x1c
        /*005a*/ 	.short	(.L_163 - .L_162)


	//   ....[0]....
.L_162:
        /*005c*/ 	.word	0x00000080


	//   ....[1]....
        /*0060*/ 	.word	0x00000280


	//----- nvinfo : EIATTR_CRS_STACK_SIZE
	.align		4
.L_163:
        /*0064*/ 	.byte	0x04, 0x1e
        /*0066*/ 	.short	(.L_165 - .L_164)
.L_164:
        /*0068*/ 	.word	0x00000000


	//----- nvinfo : EIATTR_CBANK_PARAM_SIZE
	.align		4
.L_165:
        /*006c*/ 	.byte	0x03, 0x19
        /*006e*/ 	.short	0x0020


	//----- nvinfo : EIATTR_PARAM_CBANK
	.align		4
        /*0070*/ 	.byte	0x04, 0x0a
        /*0072*/ 	.short	(.L_167 - .L_166)
	.align		4
.L_166:
        /*0074*/ 	.word	index@(.nv.constant0._ZN4Dune4Cuda22device_division_scalarIdEEvPT_PKS2_S2_m)
        /*0078*/ 	.short	0x0380
        /*007a*/ 	.short	0x0020


	//----- nvinfo : EIATTR_SW_WAR
	.align		4
.L_167:
        /*007c*/ 	.byte	0x04, 0x36
        /*007e*/ 	.short	(.L_169 - .L_168)
.L_168:
        /*0080*/ 	.word	0x00000008
.L_169:


//--------------------- .nv.info._ZN4Dune4Cuda22device_division_scalarIfEEvPT_PKS2_S2_m --------------------------
	.section	.nv.info._ZN4Dune4Cuda22device_division_scalarIfEEvPT_PKS2_S2_m,"",@"SHT_CUDA_INFO"
	.sectionflags	@""
	.align	4


	//----- nvinfo : EIATTR_CUDA_API_VERSION
	.align		4
        /*0000*/ 	.byte	0x04, 0x37
        /*0002*/ 	.short	(.L_171 - .L_170)
.L_170:
        /*0004*/ 	.word	0x00000082


	//----- nvinfo : EIATTR_KPARAM_INFO
	.align		4
.L_171:
        /*0008*/ 	.byte	0x04, 0x17
        /*000a*/ 	.short	(.L_173 - .L_172)
.L_172:
        /*000c*/ 	.word	0x00000000
        /*0010*/ 	.short	0x0003
        /*0012*/ 	.short	0x0018
        /*0014*/ 	.byte	0x00, 0xf0, 0x21, 0x00


	//----- nvinfo : EIATTR_KPARAM_INFO
	.align		4
.L_173:
        /*0018*/ 	.byte	0x04, 0x17
        /*001a*/ 	.short	(.L_175 - .L_174)
.L_174:
        /*001c*/ 	.word	0x00000000
        /*0020*/ 	.short	0x0002
        /*0022*/ 	.short	0x0010
        /*0024*/ 	.byte	0x00, 0xf0, 0x11, 0x00


	//----- nvinfo : EIATTR_KPARAM_INFO
	.align		4
.L_175:
        /*0028*/ 	.byte	0x04, 0x17
        /*002a*/ 	.short	(.L_177 - .L_176)
.L_176:
        /*002c*/ 	.word	0x00000000
        /*0030*/ 	.short	0x0001
        /*0032*/ 	.short	0x0008
        /*0034*/ 	.byte	0x00, 0xf5, 0x21, 0x00


	//----- nvinfo : EIATTR_KPARAM_INFO
	.align		4
.L_177:
        /*0038*/ 	.byte	0x04, 0x17
        /*003a*/ 	.short	(.L_179 - .L_178)
.L_178:
        /*003c*/ 	.word	0x00000000
        /*0040*/ 	.short	0x0000
        /*0042*/ 	.short	0x0000
        /*0044*/ 	.byte	0x00, 0xf5, 0x21, 0x00


	//----- nvinfo : EIATTR_SPARSE_MMA_MASK
	.align		4
.L_179:
        /*0048*/ 	.byte	0x03, 0x50
        /*004a*/ 	.short	0x0000


	//----- nvinfo : EIATTR_MAXREG_COUNT
	.align		4
        /*004c*/ 	.byte	0x03, 0x1b
        /*004e*/ 	.short	0x00ff


	//----- nvinfo : EIATTR_MERCURY_ISA_VERSION
	.align		4
        /*0050*/ 	.byte	0x03, 0x5f
        /*0052*/ 	.short	0x0101


	//----- nvinfo : EIATTR_VRC_CTA_INIT_COUNT
	.align		4
        /*0054*/ 	.byte	0x02, 0x4a
	.zero		1
	.zero		1


	//----- nvinfo : EIATTR_EXIT_INSTR_OFFSETS
	.align		4
        /*0058*/ 	.byte	0x04, 0x1c
        /*005a*/ 	.short	(.L_181 - .L_180)


	//   ....[0]....
.L_180:
        /*005c*/ 	.word	0x00000080


	//   ....[1]....
        /*0060*/ 	.word	0x00000220


	//----- nvinfo : EIATTR_CRS_STACK_SIZE
	.align		4
.L_181:
        /*0064*/ 	.byte	0x04, 0x1e
        /*0066*/ 	.short	(.L_183 - .L_182)
.L_182:
        /*0068*/ 	.word	0x00000000


	//----- nvinfo : EIATTR_CBANK_PARAM_SIZE
	.align		4
.L_183:
        /*006c*/ 	.byte	0x03, 0x19
        /*006e*/ 	.short	0x0020


	//----- nvinfo : EIATTR_PARAM_CBANK
	.align		4
        /*0070*/ 	.byte	0x04, 0x0a
        /*0072*/ 	.short	(.L_185 - .L_184)
	.align		4
.L_184:
        /*0074*/ 	.word	index@(.nv.constant0._ZN4Dune4Cuda22device_division_scalarIfEEvPT_PKS2_S2_m)
        /*0078*/ 	.short	0x0380
        /*007a*/ 	.short	0x0020


	//----- nvinfo : EIATTR_SW_WAR
	.align		4
.L_185:
        /*007c*/ 	.byte	0x04, 0x36
        /*007e*/ 	.short	(.L_187 - .L_186)
.L_186:
        /*0080*/ 	.word	0x00000008
.L_187:


//--------------------- .nv.info._ZN4Dune4Cuda21device_product_scalarIdEEvPT_PKS2_S2_m --------------------------
	.section	.nv.info._ZN4Dune4Cuda21device_product_scalarIdEEvPT_PKS2_S2_m,"",@"SHT_CUDA_INFO"
	.sectionflags	@""
	.align	4


	//----- nvinfo : EIATTR_CUDA_API_VERSION
	.align		4
        /*0000*/ 	.byte	0x04, 0x37
        /*0002*/ 	.short	(.L_189 - .L_188)
.L_188:
        /*0004*/ 	.word	0x00000082


	//----- nvinfo : EIATTR_KPARAM_INFO
	.align		4
.L_189:
        /*0008*/ 	.byte	0x04, 0x17
        /*000a*/ 	.short	(.L_191 - .L_190)
.L_190:
        /*000c*/ 	.word	0x00000000
        /*0010*/ 	.short	0x0003
        /*0012*/ 	.short	0x0018
        /*0014*/ 	.byte	0x00, 0xf0, 0x21, 0x00


	//----- nvinfo : EIATTR_KPARAM_INFO
	.align		4
.L_191:
        /*0018*/ 	.byte	0x04, 0x17
        /*001a*/ 	.short	(.L_193 - .L_192)
.L_192:
        /*001c*/ 	.word	0x00000000
        /*0020*/ 	.short	0x0002
        /*0022*/ 	.short	0x0010
        /*0024*/ 	.byte	0x00, 0xf0, 0x21, 0x00


	//----- nvinfo : EIATTR_KPARAM_INFO
	.align		4
.L_193:
        /*0028*/ 	.byte	0x04, 0x17
        /*002a*/ 	.short	(.L_195 - .L_194)
.L_194:
        /*002c*/ 	.word	0x00000000
        /*0030*/ 	.short	0x0001
        /*0032*/ 	.short	0x0008
        /*0034*/ 	.byte	0x00, 0xf5, 0x21, 0x00


	//----- nvinfo : EIATTR_KPARAM_INFO
	.align		4
.L_195:
        /*0038*/ 	.byte	0x04, 0x17
        /*003a*/ 	.short	(.L_197 - .L_196)
.L_196:
        /*003c*/ 	.word	0x00000000
        /*0040*/ 	.short	0x0000
        /*0042*/ 	.short	0x0000
        /*0044*/ 	.byte	0x00, 0xf5, 0x21, 0x00


	//----- nvinfo : EIATTR_SPARSE_MMA_MASK
	.align		4
.L_197:
        /*0048*/ 	.byte	0x03, 0x50
        /*004a*/ 	.short	0x0000


	//----- nvinfo : EIATTR_MAXREG_COUNT
	.align		4
        /*004c*/ 	.byte	0x03, 0x1b
        /*004e*/ 	.short	0x00ff


	//----- nvinfo : EIATTR_MERCURY_ISA_VERSION
	.align		4
        /*0050*/ 	.byte	0x03, 0x5f
        /*0052*/ 	.short	0x0101


	//----- nvinfo : EIATTR_VRC_CTA_INIT_COUNT
	.align		4
        /*0054*/ 	.byte	0x02, 0x4a
	.zero		1
	.zero		1


	//----- nvinfo : EIATTR_EXIT_INSTR_OFFSETS
	.align		4
        /*0058*/ 	.byte	0x04, 0x1c
        /*005a*/ 	.short	(.L_199 - .L_198)


	//   ....[0]....
.L_198:
        /*005c*/ 	.word	0x00000080


	//   ....[1]....
        /*0060*/ 	.word	0x00000150


	//----- nvinfo : EIATTR_CBANK_PARAM_SIZE
	.align		4
.L_199:
        /*0064*/ 	.byte	0x03, 0x19
        /*0066*/ 	.short	0x0020


	//----- nvinfo : EIATTR_PARAM_CBANK
	.align		4
        /*0068*/ 	.byte	0x04, 0x0a
        /*006a*/ 	.short	(.L_201 - .L_200)
	.align		4
.L_200:
        /*006c*/ 	.word	index@(.nv.constant0._ZN4Dune4Cuda21device_product_scalarIdEEvPT_PKS2_S2_m)
        /*0070*/ 	.short	0x0380
        /*0072*/ 	.short	0x0020


	//----- nvinfo : EIATTR_SW_WAR
	.align		4
.L_201:
        /*0074*/ 	.byte	0x04, 0x36
        /*0076*/ 	.short	(.L_203 - .L_202)
.L_202:
        /*0078*/ 	.word	0x00000008
.L_203:


//--------------------- .nv.info._ZN4Dune4Cuda21device_product_scalarIfEEvPT_PKS2_S2_m --------------------------
	.section	.nv.info._ZN4Dune4Cuda21device_product_scalarIfEEvPT_PKS2_S2_m,"",@"SHT_CUDA_INFO"
	.sectionflags	@""
	.align	4


	//----- nvinfo : EIATTR_CUDA_API_VERSION
	.align		4
        /*0000*/ 	.byte	0x04, 0x37
        /*0002*/ 	.short	(.L_205 - .L_204)
.L_204:
        /*0004*/ 	.word	0x00000082


	//----- nvinfo : EIATTR_KPARAM_INFO
	.align		4
.L_205:
        /*0008*/ 	.byte	0x04, 0x17
        /*000a*/ 	.short	(.L_207 - .L_206)
.L_206:
        /*000c*/ 	.word	0x00000000
        /*0010*/ 	.short	0x0003
        /*0012*/ 	.short	0x0018
        /*0014*/ 	.byte	0x00, 0xf0, 0x21, 0x00


	//----- nvinfo : EIATTR_KPARAM_INFO
	.align		4
.L_207:
        /*0018*/ 	.byte	0x04, 0x17
        /*001a*/ 	.short	(.L_209 - .L_208)
.L_208:
        /*001c*/ 	.word	0x00000000
        /*0020*/ 	.short	0x0002
        /*0022*/ 	.short	0x0010
        /*0024*/ 	.byte	0x00, 0xf0, 0x11, 0x00


	//----- nvinfo : EIATTR_KPARAM_INFO
	.align		4
.L_209:
        /*0028*/ 	.byte	0x04, 0x17
        /*002a*/ 	.short	(.L_211 - .L_210)
.L_210:
        /*002c*/ 	.word	0x00000000
        /*0030*/ 	.short	0x0001
        /*0032*/ 	.short	0x0008
        /*0034*/ 	.byte	0x00, 0xf5, 0x21, 0x00


	//----- nvinfo : EIATTR_KPARAM_INFO
	.align		4
.L_211:
        /*0038*/ 	.byte	0x04, 0x17
        /*003a*/ 	.short	(.L_213 - .L_212)
.L_212:
        /*003c*/ 	.word	0x00000000
        /*0040*/ 	.short	0x0000
        /*0042*/ 	.short	0x0000
        /*0044*/ 	.byte	0x00, 0xf5, 0x21, 0x00


	//----- nvinfo : EIATTR_SPARSE_MMA_MASK
	.align		4
.L_213:
        /*0048*/ 	.byte	0x03, 0x50
        /*004a*/ 	.short	0x0000


	//----- nvinfo : EIATTR_MAXREG_COUNT
	.align		4
        /*004c*/ 	.byte	0x03, 0x1b
        /*004e*/ 	.short	0x00ff


	//----- nvinfo : EIATTR_MERCURY_ISA_VERSION
	.align		4
        /*0050*/ 	.byte	0x03, 0x5f
        /*0052*/ 	.short	0x0101


	//----- nvinfo : EIATTR_VRC_CTA_INIT_COUNT
	.align		4
        /*0054*/ 	.byte	0x02, 0x4a
	.zero		1
	.zero		1


	//----- nvinfo : EIATTR_EXIT_INSTR_OFFSETS
	.align		4
        /*0058*/ 	.byte	0x04, 0x1c
        /*005a*/ 	.short	(.L_215 - .L_214)


	//   ....[0]....
.L_214:
        /*005c*/ 	.word	0x00000080


	//   ....[1]....
        /*0060*/ 	.word	0x00000150


	//----- nvinfo : EIATTR_CBANK_PARAM_SIZE
	.align		4
.L_215:
        /*0064*/ 	.byte	0x03, 0x19
        /*0066*/ 	.short	0x0020


	//----- nvinfo : EIATTR_PARAM_CBANK
	.align		4
        /*0068*/ 	.byte	0x04, 0x0a
        /*006a*/ 	.short	(.L_217 - .L_216)
	.align		4
.L_216:
        /*006c*/ 	.word	index@(.nv.constant0._ZN4Dune4Cuda21device_product_scalarIfEEvPT_PKS2_S2_m)
        /*0070*/ 	.short	0x0380
        /*0072*/ 	.short	0x0020


	//----- nvinfo : EIATTR_SW_WAR
	.align		4
.L_217:
        /*0074*/ 	.byte	0x04, 0x36
        /*0076*/ 	.short	(.L_219 - .L_218)
.L_218:
        /*0078*/ 	.word	0x00000008
.L_219:


//--------------------- .nv.info._ZN4Dune4Cuda24device_difference_scalarIdEEvPT_PKS2_S2_m --------------------------
	.section	.nv.info._ZN4Dune4Cuda24device_difference_scalarIdEEvPT_PKS2_S2_m,"",@"SHT_CUDA_INFO"
	.sectionflags	@""
	.align	4


	//----- nvinfo : EIATTR_CUDA_API_VERSION
	.align		4
        /*0000*/ 	.byte	0x04, 0x37
        /*0002*/ 	.short	(.L_221 - .L_220)
.L_220:
        /*0004*/ 	.word	0x00000082


	//----- nvinfo : EIATTR_KPARAM_INFO
	.align		4
.L_221:
        /*0008*/ 	.byte	0x04, 0x17
        /*000a*/ 	.short	(.L_223 - .L_222)
.L_222:
        /*000c*/ 	.word	0x00000000
        /*0010*/ 	.short	0x0003
        /*0012*/ 	.short	0x0018
        /*0014*/ 	.byte	0x00, 0xf0, 0x21, 0x00


	//----- nvinfo : EIATTR_KPARAM_INFO
	.align		4
.L_223:
        /*0018*/ 	.byte	0x04, 0x17
        /*001a*/ 	.short	(.L_225 - .L_224)
.L_224:
        /*001c*/ 	.word	0x00000000
        /*0020*/ 	.short	0x0002
        /*0022*/ 	.short	0x0010
        /*0024*/ 	.byte	0x00, 0xf0, 0x21, 0x00


	//----- nvinfo : EIATTR_KPARAM_INFO
	.align		4
.L_225:
        /*0028*/ 	.byte	0x04, 0x17
        /*002a*/ 	.short	(.L_227 - .L_226)
.L_226:
        /*002c*/ 	.word	0x00000000
        /*0030*/ 	.short	0x0001
        /*0032*/ 	.short	0x0008
        /*0034*/ 	.byte	0x00, 0xf5, 0x21, 0x00


	//----- nvinfo : EIATTR_KPARAM_INFO
	.align		4
.L_227:
        /*0038*/ 	.byte	0x04, 0x17
        /*003a*/ 	.short	(.L_229 - .L_228)
.L_228:
        /*003c*/ 	.word	0x00000000
        /*0040*/ 	.short	0x0000
        /*0042*/ 	.short	0x0000
        /*0044*/ 	.byte	0x00, 0xf5, 0x21, 0x00


	//----- nvinfo : EIATTR_SPARSE_MMA_MASK
	.align		4
.L_229:
        /*0048*/ 	.byte	0x03, 0x50
        /*004a*/ 	.short	0x0000


	//----- nvinfo : EIATTR_MAXREG_COUNT
	.align		4
        /*004c*/ 	.byte	0x03, 0x1b
        /*004e*/ 	.short	0x00ff


	//----- nvinfo : EIATTR_MERCURY_ISA_VERSION
	.align		4
        /*0050*/ 	.byte	0x03, 0x5f
        /*0052*/ 	.short	0x0101


	//----- nvinfo : EIATTR_VRC_CTA_INIT_COUNT
	.align		4
        /*0054*/ 	.byte	0x02, 0x4a
	.zero		1
	.zero		1


	//----- nvinfo : EIATTR_EXIT_INSTR_OFFSETS
	.align		4
        /*0058*/ 	.byte	0x04, 0x1c
        /*005a*/ 	.short	(.L_231 - .L_230)


	//   ....[0]....
.L_230:
        /*005c*/ 	.word	0x00000080


	//   ....[1]....
        /*0060*/ 	.word	0x00000150


	//----- nvinfo : EIATTR_CBANK_PARAM_SIZE
	.align		4
.L_231:
        /*0064*/ 	.byte	0x03, 0x19
        /*0066*/ 	.short	0x0020


	//----- nvinfo : EIATTR_PARAM_CBANK
	.align		4
        /*0068*/ 	.byte	0x04, 0x0a
        /*006a*/ 	.short	(.L_233 - .L_232)
	.align		4
.L_232:
        /*006c*/ 	.word	index@(.nv.constant0._ZN4Dune4Cuda24device_difference_scalarIdEEvPT_PKS2_S2_m)
        /*0070*/ 	.short	0x0380
        /*0072*/ 	.short	0x0020


	//----- nvinfo : EIATTR_SW_WAR
	.align		4
.L_233:
        /*0074*/ 	.byte	0x04, 0x36
        /*0076*/ 	.short	(.L_235 - .L_234)
.L_234:
        /*0078*/ 	.word	0x00000008
.L_235:


//--------------------- .nv.info._ZN4Dune4Cuda24device_difference_scalarIfEEvPT_PKS2_S2_m --------------------------
	.section	.nv.info._ZN4Dune4Cuda24device_difference_scalarIfEEvPT_PKS2_S2_m,"",@"SHT_CUDA_INFO"
	.sectionflags	@""
	.align	4


	//----- nvinfo : EIATTR_CUDA_API_VERSION
	.align		4
        /*0000*/ 	.byte	0x04, 0x37
        /*0002*/ 	.short	(.L_237 - .L_236)
.L_236:
        /*0004*/ 	.word	0x00000082


	//----- nvinfo : EIATTR_KPARAM_INFO
	.align		4
.L_237:
        /*0008*/ 	.byte	0x04, 0x17
        /*000a*/ 	.short	(.L_239 - .L_238)
.L_238:
        /*000c*/ 	.word	0x00000000
        /*0010*/ 	.short	0x0003
        /*0012*/ 	.short	0x0018
        /*0014*/ 	.byte	0x00, 0xf0, 0x21, 0x00


	//----- nvinfo : EIATTR_KPARAM_INFO
	.align		4
.L_239:
        /*0018*/ 	.byte	0x04, 0x17
        /*001a*/ 	.short	(.L_241 - .L_240)
.L_240:
        /*001c*/ 	.word	0x00000000
        /*0020*/ 	.short	0x0002
        /*0022*/ 	.short	0x0010
        /*0024*/ 	.byte	0x00, 0xf0, 0x11, 0x00


	//----- nvinfo : EIATTR_KPARAM_INFO
	.align		4
.L_241:
        /*0028*/ 	.byte	0x04, 0x17
        /*002a*/ 	.short	(.L_243 - .L_242)
.L_242:
        /*002c*/ 	.word	0x00000000
        /*0030*/ 	.short	0x0001
        /*0032*/ 	.short	0x0008
        /*0034*/ 	.byte	0x00, 0xf5, 0x21, 0x00


	//----- nvinfo : EIATTR_KPARAM_INFO
	.align		4
.L_243:
        /*0038*/ 	.byte	0x04, 0x17
        /*003a*/ 	.short	(.L_245 - .L_244)
.L_244:
        /*003c*/ 	.word	0x00000000
        /*0040*/ 	.short	0x0000
        /*0042*/ 	.short	0x0000
        /*0044*/ 	.byte	0x00, 0xf5, 0x21, 0x00


	//----- nvinfo : EIATTR_SPARSE_MMA_MASK
	.align		4
.L_245:
        /*0048*/ 	.byte	0x03, 0x50
        /*004a*/ 	.short	0x0000


	//----- nvinfo : EIATTR_MAXREG_COUNT
	.align		4
        /*004c*/ 	.byte	0x03, 0x1b
        /*004e*/ 	.short	0x00ff


	//----- nvinfo : EIATTR_MERCURY_ISA_VERSION
	.align		4
        /*0050*/ 	.byte	0x03, 0x5f
        /*0052*/ 	.short	0x0101


	//----- nvinfo : EIATTR_VRC_CTA_INIT_COUNT
	.align		4
        /*0054*/ 	.byte	0x02, 0x4a
	.zero		1
	.zero		1


	//----- nvinfo : EIATTR_EXIT_INSTR_OFFSETS
	.align		4
        /*0058*/ 	.byte	0x04, 0x1c
        /*005a*/ 	.short	(.L_247 - .L_246)


	//   ....[0]....
.L_246:
        /*005c*/ 	.word	0x00000080


	//   ....[1]....
        /*0060*/ 	.word	0x00000150


	//----- nvinfo : EIATTR_CBANK_PARAM_SIZE
	.align		4
.L_247:
        /*0064*/ 	.byte	0x03, 0x19
        /*0066*/ 	.short	0x0020


	//----- nvinfo : EIATTR_PARAM_CBANK
	.align		4
        /*0068*/ 	.byte	0x04, 0x0a
        /*006a*/ 	.short	(.L_249 - .L_248)
	.align		4
.L_248:
        /*006c*/ 	.word	index@(.nv.constant0._ZN4Dune4Cuda24device_difference_scalarIfEEvPT_PKS2_S2_m)
        /*0070*/ 	.short	0x0380
        /*0072*/ 	.short	0x0020


	//----- nvinfo : EIATTR_SW_WAR
	.align		4
.L_249:
        /*0074*/ 	.byte	0x04, 0x36
        /*0076*/ 	.short	(.L_251 - .L_250)
.L_250:
        /*0078*/ 	.word	0x00000008
.L_251:


//--------------------- .nv.info._ZN4Dune4Cuda17device_sum_scalarIdEEvPT_PKS2_S2_m --------------------------
	.section	.nv.info._ZN4Dune4Cuda17device_sum_scalarIdEEvPT_PKS2_S2_m,"",@"SHT_CUDA_INFO"
	.sectionflags	@""
	.align	4


	//----- nvinfo : EIATTR_CUDA_API_VERSION
	.align		4
        /*0000*/ 	.byte	0x04, 0x37
        /*0002*/ 	.short	(.L_253 - .L_252)
.L_252:
        /*0004*/ 	.word	0x00000082


	//----- nvinfo : EIATTR_KPARAM_INFO
	.align		4
.L_253:
        /*0008*/ 	.byte	0x04, 0x17
        /*000a*/ 	.short	(.L_255 - .L_254)
.L_254:
        /*000c*/ 	.word	0x00000000
        /*0010*/ 	.short	0x0003
        /*0012*/ 	.short	0x0018
        /*0014*/ 	.byte	0x00, 0xf0, 0x21, 0x00


	//----- nvinfo : EIATTR_KPARAM_INFO
	.align		4
.L_255:
        /*0018*/ 	.byte	0x04, 0x17
        /*001a*/ 	.short	(.L_257 - .L_256)
.L_256:
        /*001c*/ 	.word	0x00000000
        /*0020*/ 	.short	0x0002
        /*0022*/ 	.short	0x0010
        /*0024*/ 	.byte	0x00, 0xf0, 0x21, 0x00


	//----- nvinfo : EIATTR_KPARAM_INFO
	.align		4
.L_257:
        /*0028*/ 	.byte	0x04, 0x17
        /*002a*/ 	.short	(.L_259 - .L_258)
.L_258:
        /*002c*/ 	.word	0x00000000
        /*0030*/ 	.short	0x0001
        /*0032*/ 	.short	0x0008
        /*0034*/ 	.byte	0x00, 0xf5, 0x21, 0x00


	//----- nvinfo : EIATTR_KPARAM_INFO
	.align		4
.L_259:
        /*0038*/ 	.byte	0x04, 0x17
        /*003a*/ 	.short	(.L_261 - .L_260)
.L_260:
        /*003c*/ 	.word	0x00000000
        /*0040*/ 	.short	0x0000
        /*0042*/ 	.short	0x0000
        /*0044*/ 	.byte	0x00, 0xf5, 0x21, 0x00


	//----- nvinfo : EIATTR_SPARSE_MMA_MASK
	.align		4
.L_261:
        /*0048*/ 	.byte	0x03, 0x50
        /*004a*/ 	.short	0x0000


	//----- nvinfo : EIATTR_MAXREG_COUNT
	.align		4
        /*004c*/ 	.byte	0x03, 0x1b
        /*004e*/ 	.short	0x00ff


	//----- nvinfo : EIATTR_MERCURY_ISA_VERSION
	.align		4
        /*0050*/ 	.byte	0x03, 0x5f
        /*0052*/ 	.short	0x0101


	//----- nvinfo : EIATTR_VRC_CTA_INIT_COUNT
	.align		4
        /*0054*/ 	.byte	0x02, 0x4a
	.zero		1
	.zero		1


	//----- nvinfo : EIATTR_EXIT_INSTR_OFFSETS
	.align		4
        /*0058*/ 	.byte	0x04, 0x1c
        /*005a*/ 	.short	(.L_263 - .L_262)


	//   ....[0]....
.L_262:
        /*005c*/ 	.word	0x00000080


	//   ....[1]....
        /*0060*/ 	.word	0x00000150


	//----- nvinfo : EIATTR_CBANK_PARAM_SIZE
	.align		4
.L_263:
        /*0064*/ 	.byte	0x03, 0x19
        /*0066*/ 	.short	0x0020


	//----- nvinfo : EIATTR_PARAM_CBANK
	.align		4
        /*0068*/ 	.byte	0x04, 0x0a
        /*006a*/ 	.short	(.L_265 - .L_264)
	.align		4
.L_264:
        /*006c*/ 	.word	index@(.nv.constant0._ZN4Dune4Cuda17device_sum_scalarIdEEvPT_PKS2_S2_m)
        /*0070*/ 	.short	0x0380
        /*0072*/ 	.short	0x0020


	//----- nvinfo : EIATTR_SW_WAR
	.align		4
.L_265:
        /*0074*/ 	.byte	0x04, 0x36
        /*0076*/ 	.short	(.L_267 - .L_266)
.L_266:
        /*0078*/ 	.word	0x00000008
.L_267:


//--------------------- .nv.info._ZN4Dune4Cuda17device_sum_scalarIfEEvPT_PKS2_S2_m --------------------------
	.section	.nv.info._ZN4Dune4Cuda17device_sum_scalarIfEEvPT_PKS2_S2_m,"",@"SHT_CUDA_INFO"
	.sectionflags	@""
	.align	4


	//----- nvinfo : EIATTR_CUDA_API_VERSION
	.align		4
        /*0000*/ 	.byte	0x04, 0x37
        /*0002*/ 	.short	(.L_269 - .L_268)
.L_268:
        /*0004*/ 	.word	0x00000082


	//----- nvinfo : EIATTR_KPARAM_INFO
	.align		4
.L_269:
        /*0008*/ 	.byte	0x04, 0x17
        /*000a*/ 	.short	(.L_271 - .L_270)
.L_270:
        /*000c*/ 	.word	0x00000000
        /*0010*/ 	.short	0x0003
        /*0012*/ 	.short	0x0018
        /*0014*/ 	.byte	0x00, 0xf0, 0x21, 0x00


	//----- nvinfo : EIATTR_KPARAM_INFO
	.align		4
.L_271:
        /*0018*/ 	.byte	0x04, 0x17
        /*001a*/ 	.short	(.L_273 - .L_272)
.L_272:
        /*001c*/ 	.word	0x00000000
        /*0020*/ 	.short	0x0002
        /*0022*/ 	.short	0x0010
        /*0024*/ 	.byte	0x00, 0xf0, 0x11, 0x00


	//----- nvinfo : EIATTR_KPARAM_INFO
	.align		4
.L_273:
        /*0028*/ 	.byte	0x04, 0x17
        /*002a*/ 	.short	(.L_275 - .L_274)
.L_274:
        /*002c*/ 	.word	0x00000000
        /*0030*/ 	.short	0x0001
        /*0032*/ 	.short	0x0008
        /*0034*/ 	.byte	0x00, 0xf5, 0x21, 0x00


	//----- nvinfo : EIATTR_KPARAM_INFO
	.align		4
.L_275:
        /*0038*/ 	.byte	0x04, 0x17
        /*003a*/ 	.short	(.L_277 - .L_276)
.L_276:
        /*003c*/ 	.word	0x00000000
        /*0040*/ 	.short	0x0000
        /*0042*/ 	.short	0x0000
        /*0044*/ 	.byte	0x00, 0xf5, 0x21, 0x00


	//----- nvinfo : EIATTR_SPARSE_MMA_MASK
	.align		4
.L_277:
        /*0048*/ 	.byte	0x03, 0x50
        /*004a*/ 	.short	0x0000


	//----- nvinfo : EIATTR_MAXREG_COUNT
	.align		4
        /*004c*/ 	.byte	0x03, 0x1b
        /*004e*/ 	.short	0x00ff


	//----- nvinfo : EIATTR_MERCURY_ISA_VERSION
	.align		4
        /*0050*/ 	.byte	0x03, 0x5f
        /*0052*/ 	.short	0x0101


	//----- nvinfo : EIATTR_VRC_CTA_INIT_COUNT
	.align		4
        /*0054*/ 	.byte	0x02, 0x4a
	.zero		1
	.zero		1


	//----- nvinfo : EIATTR_EXIT_INSTR_OFFSETS
	.align		4
        /*0058*/ 	.byte	0x04, 0x1c
        /*005a*/ 	.short	(.L_279 - .L_278)


	//   ....[0]....
.L_278:
        /*005c*/ 	.word	0x00000080


	//   ....[1]....
        /*0060*/ 	.word	0x00000150


	//----- nvinfo : EIATTR_CBANK_PARAM_SIZE
	.align		4
.L_279:
        /*0064*/ 	.byte	0x03, 0x19
        /*0066*/ 	.short	0x0020


	//----- nvinfo : EIATTR_PARAM_CBANK
	.align		4
        /*0068*/ 	.byte	0x04, 0x0a
        /*006a*/ 	.short	(.L_281 - .L_280)
	.align		4
.L_280:
        /*006c*/ 	.word	index@(.nv.constant0._ZN4Dune4Cuda17device_sum_scalarIfEEvPT_PKS2_S2_m)
        /*0070*/ 	.short	0x0380
        /*0072*/ 	.short	0x0020


	//----- nvinfo : EIATTR_SW_WAR
	.align		4
.L_281:
        /*0074*/ 	.byte	0x04, 0x36
        /*0076*/ 	.short	(.L_283 - .L_282)
.L_282:
        /*0078*/ 	.word	0x00000008
.L_283:


//--------------------- .nv.info._ZN4Dune4Cuda23device_element_divisionIdEEvPT_PKS2_S5_m --------------------------
	.section	.nv.info._ZN4Dune4Cuda23device_element_divisionIdEEvPT_PKS2_S5_m,"",@"SHT_CUDA_INFO"
	.sectionflags	@""
	.align	4


	//----- nvinfo : EIATTR_CUDA_API_VERSION
	.align		4
        /*0000*/ 	.byte	0x04, 0x37
        /*0002*/ 	.short	(.L_285 - .L_284)
.L_284:
        /*0004*/ 	.word	0x00000082


	//----- nvinfo : EIATTR_KPARAM_INFO
	.align		4
.L_285:
        /*0008*/ 	.byte	0x04, 0x17
        /*000a*/ 	.short	(.L_287 - .L_286)
.L_286:
        /*000c*/ 	.word	0x00000000
        /*0010*/ 	.short	0x0003
        /*0012*/ 	.short	0x0018
        /*0014*/ 	.byte	0x00, 0xf0, 0x21, 0x00


	//----- nvinfo : EIATTR_KPARAM_INFO
	.align		4
.L_287:
        /*0018*/ 	.byte	0x04, 0x17
        /*001a*/ 	.short	(.L_289 - .L_288)
.L_288:
        /*001c*/ 	.word	0x00000000
        /*0020*/ 	.short	0x0002
        /*0022*/ 	.short	0x0010
        /*0024*/ 	.byte	0x00, 0xf5, 0x21, 0x00


	//----- nvinfo : EIATTR_KPARAM_INFO
	.align		4
.L_289:
        /*0028*/ 	.byte	0x04, 0x17
        /*002a*/ 	.short	(.L_291 - .L_290)
.L_290:
        /*002c*/ 	.word	0x00000000
        /*0030*/ 	.short	0x0001
        /*0032*/ 	.short	0x0008
        /*0034*/ 	.byte	0x00, 0xf5, 0x21, 0x00


	//----- nvinfo : EIATTR_KPARAM_INFO
	.align		4
.L_291:
        /*0038*/ 	.byte	0x04, 0x17
        /*003a*/ 	.short	(.L_293 - .L_292)
.L_292:
        /*003c*/ 	.word	0x00000000
        /*0040*/ 	.short	0x0000
        /*0042*/ 	.short	0x0000
        /*0044*/ 	.byte	0x00, 0xf5, 0x21, 0x00


	//----- nvinfo : EIATTR_SPARSE_MMA_MASK
	.align		4
.L_293:
        /*0048*/ 	.byte	0x03, 0x50
        /*004a*/ 	.short	0x0000


	//----- nvinfo : EIATTR_MAXREG_COUNT
	.align		4
        /*004c*/ 	.byte	0x03, 0x1b
        /*004e*/ 	.short	0x00ff


	//----- nvinfo : EIATTR_MERCURY_ISA_VERSION
	.align		4
        /*0050*/ 	.byte	0x03, 0x5f
        /*0052*/ 	.short	0x0101


	//----- nvinfo : EIATTR_VRC_CTA_INIT_COUNT
	.align		4
        /*0054*/ 	.byte	0x02, 0x4a
	.zero		1
	.zero		1


	//----- nvinfo : EIATTR_EXIT_INSTR_OFFSETS
	.align		4
        /*0058*/ 	.byte	0x04, 0x1c
        /*005a*/ 	.short	(.L_295 - .L_294)


	//   ....[0]....
.L_294:
        /*005c*/ 	.word	0x00000080


	//   ....[1]....
        /*0060*/ 	.word	0x000002a0


	//----- nvinfo : EIATTR_CRS_STACK_SIZE
	.align		4
.L_295:
        /*0064*/ 	.byte	0x04, 0x1e
        /*0066*/ 	.short	(.L_297 - .L_296)
.L_296:
        /*0068*/ 	.word	0x00000000


	//----- nvinfo : EIATTR_CBANK_PARAM_SIZE
	.align		4
.L_297:
        /*006c*/ 	.byte	0x03, 0x19
        /*006e*/ 	.short	0x0020


	//----- nvinfo : EIATTR_PARAM_CBANK
	.align		4
        /*0070*/ 	.byte	0x04, 0x0a
        /*0072*/ 	.short	(.L_299 - .L_298)
	.align		4
.L_298:
        /*0074*/ 	.word	index@(.nv.constant0._ZN4Dune4Cuda23device_element_divisionIdEEvPT_PKS2_S5_m)
        /*0078*/ 	.short	0x0380
        /*007a*/ 	.short	0x0020


	//----- nvinfo : EIATTR_SW_WAR
	.align		4
.L_299:
        /*007c*/ 	.byte	0x04, 0x36
        /*007e*/ 	.short	(.L_301 - .L_300)
.L_300:
        /*0080*/ 	.word	0x00000008
.L_301:


//--------------------- .nv.info._ZN4Dune4Cuda23device_element_divisionIfEEvPT_PKS2_S5_m --------------------------
	.section	.nv.info._ZN4Dune4Cuda23device_element_divisionIfEEvPT_PKS2_S5_m,"",@"SHT_CUDA_INFO"
	.sectionflags	@""
	.align	4


	//----- nvinfo : EIATTR_CUDA_API_VERSION
	.align		4
        /*0000*/ 	.byte	0x04, 0x37
        /*0002*/ 	.short	(.L_303 - .L_302)
.L_302:
        /*0004*/ 	.word	0x00000082


	//----- nvinfo : EIATTR_KPARAM_INFO
	.align		4
.L_303:
        /*0008*/ 	.byte	0x04, 0x17
        /*000a*/ 	.short	(.L_305 - .L_304)
.L_304:
        /*000c*/ 	.word	0x00000000
        /*0010*/ 	.short	0x0003
        /*0012*/ 	.short	0x0018
        /*0014*/ 	.byte	0x00, 0xf0, 0x21, 0x00


	//----- nvinfo : EIATTR_KPARAM_INFO
	.align		4
.L_305:
        /*0018*/ 	.byte	0x04, 0x17
        /*001a*/ 	.short	(.L_307 - .L_306)
.L_306:
        /*001c*/ 	.word	0x00000000
        /*0020*/ 	.short	0x0002
        /*0022*/ 	.short	0x0010
        /*0024*/ 	.byte	0x00, 0xf5, 0x21, 0x00


	//----- nvinfo : EIATTR_KPARAM_INFO
	.align		4
.L_307:
        /*0028*/ 	.byte	0x04, 0x17
        /*002a*/ 	.short	(.L_309 - .L_308)
.L_308:
        /*002c*/ 	.word	0x00000000
        /*0030*/ 	.short	0x0001
        /*0032*/ 	.short	0x0008
        /*0034*/ 	.byte	0x00, 0xf5, 0x21, 0x00


	//----- nvinfo : EIATTR_KPARAM_INFO
	.align		4
.L_309:
        /*0038*/ 	.byte	0x04, 0x17
        /*003a*/ 	.short	(.L_311 - .L_310)
.L_310:
        /*003c*/ 	.word	0x00000000
        /*0040*/ 	.short	0x0000
        /*0042*/ 	.short	0x0000
        /*0044*/ 	.byte	0x00, 0xf5, 0x21, 0x00


	//----- nvinfo : EIATTR_SPARSE_MMA_MASK
	.align		4
.L_311:
        /*0048*/ 	.byte	0x03, 0x50
        /*004a*/ 	.short	0x0000


	//----- nvinfo : EIATTR_MAXREG_COUNT
	.align		4
        /*004c*/ 	.byte	0x03, 0x1b
        /*004e*/ 	.short	0x00ff


	//----- nvinfo : EIATTR_MERCURY_ISA_VERSION
	.align		4
        /*0050*/ 	.byte	0x03, 0x5f
        /*0052*/ 	.short	0x0101


	//----- nvinfo : EIATTR_VRC_CTA_INIT_COUNT
	.align		4
        /*0054*/ 	.byte	0x02, 0x4a
	.zero		1
	.zero		1


	//----- nvinfo : EIATTR_EXIT_INSTR_OFFSETS
	.align		4
        /*0058*/ 	.byte	0x04, 0x1c
        /*005a*/ 	.short	(.L_313 - .L_312)


	//   ....[0]....
.L_312:
        /*005c*/ 	.word	0x00000080


	//   ....[1]....
        /*0060*/ 	.word	0x00000250


	//----- nvinfo : EIATTR_CRS_STACK_SIZE
	.align		4
.L_313:
        /*0064*/ 	.byte	0x04, 0x1e
        /*0066*/ 	.short	(.L_315 - .L_314)
.L_314:
        /*0068*/ 	.word	0x00000000


	//----- nvinfo : EIATTR_CBANK_PARAM_SIZE
	.align		4
.L_315:
        /*006c*/ 	.byte	0x03, 0x19
        /*006e*/ 	.short	0x0020


	//----- nvinfo : EIATTR_PARAM_CBANK
	.align		4
        /*0070*/ 	.byte	0x04, 0x0a
        /*0072*/ 	.short	(.L_317 - .L_316)
	.align		4
.L_316:
        /*0074*/ 	.word	index@(.nv.constant0._ZN4Dune4Cuda23device_element_divisionIfEEvPT_PKS2_S5_m)
        /*0078*/ 	.short	0x0380
        /*007a*/ 	.short	0x0020


	//----- nvinfo : EIATTR_SW_WAR
	.align		4
.L_317:
        /*007c*/ 	.byte	0x04, 0x36
        /*007e*/ 	.short	(.L_319 - .L_318)
.L_318:
        /*0080*/ 	.word	0x00000008
.L_319:


//--------------------- .nv.info._ZN4Dune4Cuda22device_element_productIdEEvPT_PKS2_S5_m --------------------------
	.section	.nv.info._ZN4Dune4Cuda22device_element_productIdEEvPT_PKS2_S5_m,"",@"SHT_CUDA_INFO"
	.sectionflags	@""
	.align	4


	//----- nvinfo : EIATTR_CUDA_API_VERSION
	.align		4
        /*0000*/ 	.byte	0x04, 0x37
        /*0002*/ 	.short	(.L_321 - .L_320)
.L_320:
        /*0004*/ 	.word	0x00000082


	//----- nvinfo : EIATTR_KPARAM_INFO
	.align		4
.L_321:
        /*0008*/ 	.byte	0x04, 0x17
        /*000a*/ 	.short	(.L_323 - .L_322)
.L_322:
        /*000c*/ 	.word	0x00000000
        /*0010*/ 	.short	0x0003
        /*0012*/ 	.short	0x0018
        /*0014*/ 	.byte	0x00, 0xf0, 0x21, 0x00


	//----- nvinfo : EIATTR_KPARAM_INFO
	.align		4
.L_323:
        /*0018*/ 	.byte	0x04, 0x17
        /*001a*/ 	.short	(.L_325 - .L_324)
.L_324:
        /*001c*/ 	.word	0x00000000
        /*0020*/ 	.short	0x0002
        /*0022*/ 	.short	0x0010
        /*0024*/ 	.byte	0x00, 0xf5, 0x21, 0x00


	//----- nvinfo : EIATTR_KPARAM_INFO
	.align		4
.L_325:
        /*0028*/ 	.byte	0x04, 0x17
        /*002a*/ 	.short	(.L_327 - .L_326)
.L_326:
        /*002c*/ 	.word	0x00000000
        /*0030*/ 	.short	0x0001
        /*0032*/ 	.short	0x0008
        /*0034*/ 	.byte	0x00, 0xf5, 0x21, 0x00


	//----- nvinfo : EIATTR_KPARAM_INFO
	.align		4
.L_327:
        /*0038*/ 	.byte	0x04, 0x17
        /*003a*/ 	.short	(.L_329 - .L_328)
.L_328:
        /*003c*/ 	.word	0x00000000
        /*0040*/ 	.short	0x0000
        /*0042*/ 	.short	0x0000
        /*0044*/ 	.byte	0x00, 0xf5, 0x21, 0x00


	//----- nvinfo : EIATTR_SPARSE_MMA_MASK
	.align		4
.L_329:
        /*0048*/ 	.byte	0x03, 0x50
        /*004a*/ 	.short	0x0000


	//----- nvinfo : EIATTR_MAXREG_COUNT
	.align		4
        /*004c*/ 	.byte	0x03, 0x1b
        /*004e*/ 	.short	0x00ff


	//----- nvinfo : EIATTR_MERCURY_ISA_VERSION
	.align		4
        /*0050*/ 	.byte	0x03, 0x5f
        /*0052*/ 	.short	0x0101


	//----- nvinfo : EIATTR_VRC_CTA_INIT_COUNT
	.align		4
        /*0054*/ 	.byte	0x02, 0x4a
	.zero		1
	.zero		1


	//----- nvinfo : EIATTR_EXIT_INSTR_OFFSETS
	.align		4
        /*0058*/ 	.byte	0x04, 0x1c
        /*005a*/ 	.short	(.L_331 - .L_330)


	//   ....[0]....
.L_330:
        /*005c*/ 	.word	0x00000080


	//   ....[1]....
        /*0060*/ 	.word	0x00000180


	//----- nvinfo : EIATTR_CBANK_PARAM_SIZE
	.align		4
.L_331:
        /*0064*/ 	.byte	0x03, 0x19
        /*0066*/ 	.short	0x0020


	//----- nvinfo : EIATTR_PARAM_CBANK
	.align		4
        /*0068*/ 	.byte	0x04, 0x0a
        /*006a*/ 	.short	(.L_333 - .L_332)
	.align		4
.L_332:
        /*006c*/ 	.word	index@(.nv.constant0._ZN4Dune4Cuda22device_element_productIdEEvPT_PKS2_S5_m)
        /*0070*/ 	.short	0x0380
        /*0072*/ 	.short	0x0020


	//----- nvinfo : EIATTR_SW_WAR
	.align		4
.L_333:
        /*0074*/ 	.byte	0x04, 0x36
        /*0076*/ 	.short	(.L_335 - .L_334)
.L_334:
        /*0078*/ 	.word	0x00000008
.L_335:


//--------------------- .nv.info._ZN4Dune4Cuda22device_element_productIfEEvPT_PKS2_S5_m --------------------------
	.section	.nv.info._ZN4Dune4Cuda22device_element_productIfEEvPT_PKS2_S5_m,"",@"SHT_CUDA_INFO"
	.sectionflags	@""
	.align	4


	//----- nvinfo : EIATTR_CUDA_API_VERSION
	.align		4
        /*0000*/ 	.byte	0x04, 0x37
        /*0002*/ 	.short	(.L_337 - .L_336)
.L_336:
        /*0004*/ 	.word	0x00000082


	//----- nvinfo : EIATTR_KPARAM_INFO
	.align		4
.L_337:
        /*0008*/ 	.byte	0x04, 0x17
        /*000a*/ 	.short	(.L_339 - .L_338)
.L_338:
        /*000c*/ 	.word	0x00000000
        /*0010*/ 	.short	0x0003
        /*0012*/ 	.short	0x0018
        /*0014*/ 	.byte	0x00, 0xf0, 0x21, 0x00


	//----- nvinfo : EIATTR_KPARAM_INFO
	.align		4
.L_339:
        /*0018*/ 	.byte	0x04, 0x17
        /*001a*/ 	.short	(.L_341 - .L_340)
.L_340:
        /*001c*/ 	.word	0x00000000
        /*0020*/ 	.short	0x0002
        /*0022*/ 	.short	0x0010
        /*0024*/ 	.byte	0x00, 0xf5, 0x21, 0x00


	//----- nvinfo : EIATTR_KPARAM_INFO
	.align		4
.L_341:
        /*0028*/ 	.byte	0x04, 0x17
        /*002a*/ 	.short	(.L_343 - .L_342)
.L_342:
        /*002c*/ 	.word	0x00000000
        /*0030*/ 	.short	0x0001
        /*0032*/ 	.short	0x0008
        /*0034*/ 	.byte	0x00, 0xf5, 0x21, 0x00


	//----- nvinfo : EIATTR_KPARAM_INFO
	.align		4
.L_343:
        /*0038*/ 	.byte	0x04, 0x17
        /*003a*/ 	.short	(.L_345 - .L_344)
.L_344:
        /*003c*/ 	.word	0x00000000
        /*0040*/ 	.short	0x0000
        /*0042*/ 	.short	0x0000
        /*0044*/ 	.byte	0x00, 0xf5, 0x21, 0x00


	//----- nvinfo : EIATTR_SPARSE_MMA_MASK
	.align		4
.L_345:
        /*0048*/ 	.byte	0x03, 0x50
        /*004a*/ 	.short	0x0000


	//----- nvinfo : EIATTR_MAXREG_COUNT
	.align		4
        /*004c*/ 	.byte	0x03, 0x1b
        /*004e*/ 	.short	0x00ff


	//----- nvinfo : EIATTR_MERCURY_ISA_VERSION
	.align		4
        /*0050*/ 	.byte	0x03, 0x5f
        /*0052*/ 	.short	0x0101


	//----- nvinfo : EIATTR_VRC_CTA_INIT_COUNT
	.align		4
        /*0054*/ 	.byte	0x02, 0x4a
	.zero		1
	.zero		1


	//----- nvinfo : EIATTR_EXIT_INSTR_OFFSETS
	.align		4
        /*0058*/ 	.byte	0x04, 0x1c
        /*005a*/ 	.short	(.L_347 - .L_346)


	//   ....[0]....
.L_346:
        /*005c*/ 	.word	0x00000080


	//   ....[1]....
        /*0060*/ 	.word	0x00000180


	//----- nvinfo : EIATTR_CBANK_PARAM_SIZE
	.align		4
.L_347:
        /*0064*/ 	.byte	0x03, 0x19
        /*0066*/ 	.short	0x0020


	//----- nvinfo : EIATTR_PARAM_CBANK
	.align		4
        /*0068*/ 	.byte	0x04, 0x0a
        /*006a*/ 	.short	(.L_349 - .L_348)
	.align		4
.L_348:
        /*006c*/ 	.word	index@(.nv.constant0._ZN4Dune4Cuda22device_element_productIfEEvPT_PKS2_S5_m)
        /*0070*/ 	.short	0x0380
        /*0072*/ 	.short	0x0020


	//----- nvinfo : EIATTR_SW_WAR
	.align		4
.L_349:
        /*0074*/ 	.byte	0x04, 0x36
        /*0076*/ 	.short	(.L_351 - .L_350)
.L_350:
        /*0078*/ 	.word	0x00000008
.L_351:


//--------------------- .nv.info._ZN4Dune4Cuda17device_differenceIdEEvPT_PKS2_S5_m --------------------------
	.section	.nv.info._ZN4Dune4Cuda17device_differenceIdEEvPT_PKS2_S5_m,"",@"SHT_CUDA_INFO"
	.sectionflags	@""
	.align	4


	//----- nvinfo : EIATTR_CUDA_API_VERSION
	.align		4
        /*0000*/ 	.byte	0x04, 0x37
        /*0002*/ 	.short	(.L_353 - .L_352)
.L_352:
        /*0004*/ 	.word	0x00000082


	//----- nvinfo : EIATTR_KPARAM_INFO
	.align		4
.L_353:
        /*0008*/ 	.byte	0x04, 0x17
        /*000a*/ 	.short	(.L_355 - .L_354)
.L_354:
        /*000c*/ 	.word	0x00000000
        /*0010*/ 	.short	0x0003
        /*0012*/ 	.short	0x0018
        /*0014*/ 	.byte	0x00, 0xf0, 0x21, 0x00


	//----- nvinfo : EIATTR_KPARAM_INFO
	.align		4
.L_355:
        /*0018*/ 	.byte	0x04, 0x17
        /*001a*/ 	.short	(.L_357 - .L_356)
.L_356:
        /*001c*/ 	.word	0x00000000
        /*0020*/ 	.short	0x0002
        /*0022*/ 	.short	0x0010
        /*0024*/ 	.byte	0x00, 0xf5, 0x21, 0x00


	//----- nvinfo : EIATTR_KPARAM_INFO
	.align		4
.L_357:
        /*0028*/ 	.byte	0x04, 0x17
        /*002a*/ 	.short	(.L_359 - .L_358)
.L_358:
        /*002c*/ 	.word	0x00000000
        /*0030*/ 	.short	0x0001
        /*0032*/ 	.short	0x0008
        /*0034*/ 	.byte	0x00, 0xf5, 0x21, 0x00


	//----- nvinfo : EIATTR_KPARAM_INFO
	.align		4
.L_359:
        /*0038*/ 	.byte	0x04, 0x17
        /*003a*/ 	.short	(.L_361 - .L_360)
.L_360:
        /*003c*/ 	.word	0x00000000
        /*0040*/ 	.short	0x0000
        /*0042*/ 	.short	0x0000
        /*0044*/ 	.byte	0x00, 0xf5, 0x21, 0x00


	//----- nvinfo : EIATTR_SPARSE_MMA_MASK
	.align		4
.L_361:
        /*0048*/ 	.byte	0x03, 0x50
        /*004a*/ 	.short	0x0000


	//----- nvinfo : EIATTR_MAXREG_COUNT
	.align		4
        /*004c*/ 	.byte	0x03, 0x1b
        /*004e*/ 	.short	0x00ff


	//----- nvinfo : EIATTR_MERCURY_ISA_VERSION
	.align		4
        /*0050*/ 	.byte	0x03, 0x5f
        /*0052*/ 	.short	0x0101


	//----- nvinfo : EIATTR_VRC_CTA_INIT_COUNT
	.align		4
        /*0054*/ 	.byte	0x02, 0x4a
	.zero		1
	.zero		1


	//----- nvinfo : EIATTR_EXIT_INSTR_OFFSETS
	.align		4
        /*0058*/ 	.byte	0x04, 0x1c
        /*005a*/ 	.short	(.L_363 - .L_362)


	//   ....[0]....
.L_362:
        /*005c*/ 	.word	0x00000080


	//   ....[1]....
        /*0060*/ 	.word	0x00000180


	//----- nvinfo : EIATTR_CBANK_PARAM_SIZE
	.align		4
.L_363:
        /*0064*/ 	.byte	0x03, 0x19
        /*0066*/ 	.short	0x0020


	//----- nvinfo : EIATTR_PARAM_CBANK
	.align		4
        /*0068*/ 	.byte	0x04, 0x0a
        /*006a*/ 	.short	(.L_365 - .L_364)
	.align		4
.L_364:
        /*006c*/ 	.word	index@(.nv.constant0._ZN4Dune4Cuda17device_differenceIdEEvPT_PKS2_S5_m)
        /*0070*/ 	.short	0x0380
        /*0072*/ 	.short	0x0020


	//----- nvinfo : EIATTR_SW_WAR
	.align		4
.L_365:
        /*0074*/ 	.byte	0x04, 0x36
        /*0076*/ 	.short	(.L_367 - .L_366)
.L_366:
        /*0078*/ 	.word	0x00000008
.L_367:


//--------------------- .nv.info._ZN4Dune4Cuda17device_differenceIfEEvPT_PKS2_S5_m --------------------------
	.section	.nv.info._ZN4Dune4Cuda17device_differenceIfEEvPT_PKS2_S5_m,"",@"SHT_CUDA_INFO"
	.sectionflags	@""
	.align	4


	//----- nvinfo : EIATTR_CUDA_API_VERSION
	.align		4
        /*0000*/ 	.byte	0x04, 0x37
        /*0002*/ 	.short	(.L_369 - .L_368)
.L_368:
        /*0004*/ 	.word	0x00000082


	//----- nvinfo : EIATTR_KPARAM_INFO
	.align		4
.L_369:
        /*0008*/ 	.byte	0x04, 0x17
        /*000a*/ 	.short	(.L_371 - .L_370)
.L_370:
        /*000c*/ 	.word	0x00000000
        /*0010*/ 	.short	0x0003
        /*0012*/ 	.short	0x0018
        /*0014*/ 	.byte	0x00, 0xf0, 0x21, 0x00


	//----- nvinfo : EIATTR_KPARAM_INFO
	.align		4
.L_371:
        /*0018*/ 	.byte	0x04, 0x17
        /*001a*/ 	.short	(.L_373 - .L_372)
.L_372:
        /*001c*/ 	.word	0x00000000
        /*0020*/ 	.short	0x0002
        /*0022*/ 	.short	0x0010
        /*0024*/ 	.byte	0x00, 0xf5, 0x21, 0x00


	//----- nvinfo : EIATTR_KPARAM_INFO
	.align		4
.L_373:
        /*0028*/ 	.byte	0x04, 0x17
        /*002a*/ 	.short	(.L_375 - .L_374)
.L_374:
        /*002c*/ 	.word	0x00000000
        /*0030*/ 	.short	0x0001
        /*0032*/ 	.short	0x0008
        /*0034*/ 	.byte	0x00, 0xf5, 0x21, 0x00


	//----- nvinfo : EIATTR_KPARAM_INFO
	.align		4
.L_375:
        /*0038*/ 	.byte	0x04, 0x17
        /*003a*/ 	.short	(.L_377 - .L_376)
.L_376:
        /*003c*/ 	.word	0x00000000
        /*0040*/ 	.short	0x0000
        /*0042*/ 	.short	0x0000
        /*0044*/ 	.byte	0x00, 0xf5, 0x21, 0x00


	//----- nvinfo : EIATTR_SPARSE_MMA_MASK
	.align		4
.L_377:
        /*0048*/ 	.byte	0x03, 0x50
        /*004a*/ 	.short	0x0000


	//----- nvinfo : EIATTR_MAXREG_COUNT
	.align		4
        /*004c*/ 	.byte	0x03, 0x1b
        /*004e*/ 	.short	0x00ff


	//----- nvinfo : EIATTR_MERCURY_ISA_VERSION
	.align		4
        /*0050*/ 	.byte	0x03, 0x5f
        /*0052*/ 	.short	0x0101


	//----- nvinfo : EIATTR_VRC_CTA_INIT_COUNT
	.align		4
        /*0054*/ 	.byte	0x02, 0x4a
	.zero		1
	.zero		1


	//----- nvinfo : EIATTR_EXIT_INSTR_OFFSETS
	.align		4
        /*0058*/ 	.byte	0x04, 0x1c
        /*005a*/ 	.short	(.L_379 - .L_378)


	//   ....[0]....
.L_378:
        /*005c*/ 	.word	0x00000080


	//   ....[1]....
        /*0060*/ 	.word	0x00000180


	//----- nvinfo : EIATTR_CBANK_PARAM_SIZE
	.align		4
.L_379:
        /*0064*/ 	.byte	0x03, 0x19
        /*0066*/ 	.short	0x0020


	//----- nvinfo : EIATTR_PARAM_CBANK
	.align		4
        /*0068*/ 	.byte	0x04, 0x0a
        /*006a*/ 	.short	(.L_381 - .L_380)
	.align		4
.L_380:
        /*006c*/ 	.word	index@(.nv.constant0._ZN4Dune4Cuda17device_differenceIfEEvPT_PKS2_S5_m)
        /*0070*/ 	.short	0x0380
        /*0072*/ 	.short	0x0020


	//----- nvinfo : EIATTR_SW_WAR
	.align		4
.L_381:
        /*0074*/ 	.byte	0x04, 0x36
        /*0076*/ 	.short	(.L_383 - .L_382)
.L_382:
        /*0078*/ 	.word	0x00000008
.L_383:


//--------------------- .nv.info._ZN4Dune4Cuda10device_sumIdEEvPT_PKS2_S5_m --------------------------
	.section	.nv.info._ZN4Dune4Cuda10device_sumIdEEvPT_PKS2_S5_m,"",@"SHT_CUDA_INFO"
	.sectionflags	@""
	.align	4


	//----- nvinfo : EIATTR_CUDA_API_VERSION
	.align		4
        /*0000*/ 	.byte	0x04, 0x37
        /*0002*/ 	.short	(.L_385 - .L_384)
.L_384:
        /*0004*/ 	.word	0x00000082


	//----- nvinfo : EIATTR_KPARAM_INFO
	.align		4
.L_385:
        /*0008*/ 	.byte	0x04, 0x17
        /*000a*/ 	.short	(.L_387 - .L_386)
.L_386:
        /*000c*/ 	.word	0x00000000
        /*0010*/ 	.short	0x0003
        /*0012*/ 	.short	0x0018
        /*0014*/ 	.byte	0x00, 0xf0, 0x21, 0x00


	//----- nvinfo : EIATTR_KPARAM_INFO
	.align		4
.L_387:
        /*0018*/ 	.byte	0x04, 0x17
        /*001a*/ 	.short	(.L_389 - .L_388)
.L_388:
        /*001c*/ 	.word	0x00000000
        /*0020*/ 	.short	0x0002
        /*0022*/ 	.short	0x0010
        /*0024*/ 	.byte	0x00, 0xf5, 0x21, 0x00


	//----- nvinfo : EIATTR_KPARAM_INFO
	.align		4
.L_389:
        /*0028*/ 	.byte	0x04, 0x17
        /*002a*/ 	.short	(.L_391 - .L_390)
.L_390:
        /*002c*/ 	.word	0x00000000
        /*0030*/ 	.short	0x0001
        /*0032*/ 	.short	0x0008
        /*0034*/ 	.byte	0x00, 0xf5, 0x21, 0x00


	//----- nvinfo : EIATTR_KPARAM_INFO
	.align		4
.L_391:
        /*0038*/ 	.byte	0x04, 0x17
        /*003a*/ 	.short	(.L_393 - .L_392)
.L_392:
        /*003c*/ 	.word	0x00000000
        /*0040*/ 	.short	0x0000
        /*0042*/ 	.short	0x0000
        /*0044*/ 	.byte	0x00, 0xf5, 0x21, 0x00


	//----- nvinfo : EIATTR_SPARSE_MMA_MASK
	.align		4
.L_393:
        /*0048*/ 	.byte	0x03, 0x50
        /*004a*/ 	.short	0x0000


	//----- nvinfo : EIATTR_MAXREG_COUNT
	.align		4
        /*004c*/ 	.byte	0x03, 0x1b
        /*004e*/ 	.short	0x00ff


	//----- nvinfo : EIATTR_MERCURY_ISA_VERSION
	.align		4
        /*0050*/ 	.byte	0x03, 0x5f
        /*0052*/ 	.short	0x0101


	//----- nvinfo : EIATTR_VRC_CTA_INIT_COUNT
	.align		4
        /*0054*/ 	.byte	0x02, 0x4a
	.zero		1
	.zero		1


	//----- nvinfo : EIATTR_EXIT_INSTR_OFFSETS
	.align		4
        /*0058*/ 	.byte	0x04, 0x1c
        /*005a*/ 	.short	(.L_395 - .L_394)


	//   ....[0]....
.L_394:
        /*005c*/ 	.word	0x00000080


	//   ....[1]....
        /*0060*/ 	.word	0x00000180


	//----- nvinfo : EIATTR_CBANK_PARAM_SIZE
	.align		4
.L_395:
        /*0064*/ 	.byte	0x03, 0x19
        /*0066*/ 	.short	0x0020


	//----- nvinfo : EIATTR_PARAM_CBANK
	.align		4
        /*0068*/ 	.byte	0x04, 0x0a
        /*006a*/ 	.short	(.L_397 - .L_396)
	.align		4
.L_396:
        /*006c*/ 	.word	index@(.nv.constant0._ZN4Dune4Cuda10device_sumIdEEvPT_PKS2_S5_m)
        /*0070*/ 	.short	0x0380
        /*0072*/ 	.short	0x0020


	//----- nvinfo : EIATTR_SW_WAR
	.align		4
.L_397:
        /*0074*/ 	.byte	0x04, 0x36
        /*0076*/ 	.short	(.L_399 - .L_398)
.L_398:
        /*0078*/ 	.word	0x00000008
.L_399:


//--------------------- .nv.info._ZN4Dune4Cuda10device_sumIfEEvPT_PKS2_S5_m --------------------------
	.section	.nv.info._ZN4Dune4Cuda10device_sumIfEEvPT_PKS2_S5_m,"",@"SHT_CUDA_INFO"
	.sectionflags	@""
	.align	4


	//----- nvinfo : EIATTR_CUDA_API_VERSION
	.align		4
        /*0000*/ 	.byte	0x04, 0x37
        /*0002*/ 	.short	(.L_401 - .L_400)
.L_400:
        /*0004*/ 	.word	0x00000082


	//----- nvinfo : EIATTR_KPARAM_INFO
	.align		4
.L_401:
        /*0008*/ 	.byte	0x04, 0x17
        /*000a*/ 	.short	(.L_403 - .L_402)
.L_402:
        /*000c*/ 	.word	0x00000000
        /*0010*/ 	.short	0x0003
        /*0012*/ 	.short	0x0018
        /*0014*/ 	.byte	0x00, 0xf0, 0x21, 0x00


	//----- nvinfo : EIATTR_KPARAM_INFO
	.align		4
.L_403:
        /*0018*/ 	.byte	0x04, 0x17
        /*001a*/ 	.short	(.L_405 - .L_404)
.L_404:
        /*001c*/ 	.word	0x00000000
        /*0020*/ 	.short	0x0002
        /*0022*/ 	.short	0x0010
        /*0024*/ 	.byte	0x00, 0xf5, 0x21, 0x00


	//----- nvinfo : EIATTR_KPARAM_INFO
	.align		4
.L_405:
        /*0028*/ 	.byte	0x04, 0x17
        /*002a*/ 	.short	(.L_407 - .L_406)
.L_406:
        /*002c*/ 	.word	0x00000000
        /*0030*/ 	.short	0x0001
        /*0032*/ 	.short	0x0008
        /*0034*/ 	.byte	0x00, 0xf5, 0x21, 0x00


	//----- nvinfo : EIATTR_KPARAM_INFO
	.align		4
.L_407:
        /*0038*/ 	.byte	0x04, 0x17
        /*003a*/ 	.short	(.L_409 - .L_408)
.L_408:
        /*003c*/ 	.word	0x00000000
        /*0040*/ 	.short	0x0000
        /*0042*/ 	.short	0x0000
        /*0044*/ 	.byte	0x00, 0xf5, 0x21, 0x00


	//----- nvinfo : EIATTR_SPARSE_MMA_MASK
	.align		4
.L_409:
        /*0048*/ 	.byte	0x03, 0x50
        /*004a*/ 	.short	0x0000


	//----- nvinfo : EIATTR_MAXREG_COUNT
	.align		4
        /*004c*/ 	.byte	0x03, 0x1b
        /*004e*/ 	.short	0x00ff


	//----- nvinfo : EIATTR_MERCURY_ISA_VERSION
	.align		4
        /*0050*/ 	.byte	0x03, 0x5f
        /*0052*/ 	.short	0x0101


	//----- nvinfo : EIATTR_VRC_CTA_INIT_COUNT
	.align		4
        /*0054*/ 	.byte	0x02, 0x4a
	.zero		1
	.zero		1


	//----- nvinfo : EIATTR_EXIT_INSTR_OFFSETS
	.align		4
        /*0058*/ 	.byte	0x04, 0x1c
        /*005a*/ 	.short	(.L_411 - .L_410)


	//   ....[0]....
.L_410:
        /*005c*/ 	.word	0x00000080


	//   ....[1]....
        /*0060*/ 	.word	0x00000180


	//----- nvinfo : EIATTR_CBANK_PARAM_SIZE
	.align		4
.L_411:
        /*0064*/ 	.byte	0x03, 0x19
        /*0066*/ 	.short	0x0020


	//----- nvinfo : EIATTR_PARAM_CBANK
	.align		4
        /*0068*/ 	.byte	0x04, 0x0a
        /*006a*/ 	.short	(.L_413 - .L_412)
	.align		4
.L_412:
        /*006c*/ 	.word	index@(.nv.constant0._ZN4Dune4Cuda10device_sumIfEEvPT_PKS2_S5_m)
        /*0070*/ 	.short	0x0380
        /*0072*/ 	.short	0x0020


	//----- nvinfo : EIATTR_SW_WAR
	.align		4
.L_413:
        /*0074*/ 	.byte	0x04, 0x36
        /*0076*/ 	.short	(.L_415 - .L_414)
.L_414:
        /*0078*/ 	.word	0x00000008
.L_415:


//--------------------- .nv.callgraph             --------------------------
	.section	.nv.callgraph,"",@"SHT_CUDA_CALLGRAPH"
	.align	4
	.sectionentsize	8
	.align		4
        /*0000*/ 	.word	0x00000000
	.align		4
        /*0004*/ 	.word	0xffffffff
	.align		4
        /*0008*/ 	.word	0x00000000
	.align		4
        /*000c*/ 	.word	0xfffffffe
	.align		4
        /*0010*/ 	.word	0x00000000
	.align		4
        /*0014*/ 	.word	0xfffffffd
	.align		4
        /*0018*/ 	.word	0x00000000
	.align		4
        /*001c*/ 	.word	0xfffffffc


//--------------------- .text._ZN4Dune4Cuda11device_axpyIdEEvPT_PKS2_S2_S5_m --------------------------
	.section	.text._ZN4Dune4Cuda11device_axpyIdEEvPT_PKS2_S2_S5_m,"ax",@progbits
	.align	128
        .global         _ZN4Dune4Cuda11device_axpyIdEEvPT_PKS2_S2_S5_m
        .type           _ZN4Dune4Cuda11device_axpyIdEEvPT_PKS2_S2_S5_m,@function
        .size           _ZN4Dune4Cuda11device_axpyIdEEvPT_PKS2_S2_S5_m,(.L_x_62 - _ZN4Dune4Cuda11device_axpyIdEEvPT_PKS2_S2_S5_m)
        .other          _ZN4Dune4Cuda11device_axpyIdEEvPT_PKS2_S2_S5_m,@"STO_CUDA_ENTRY STV_DEFAULT"
_ZN4Dune4Cuda11device_axpyIdEEvPT_PKS2_S2_S5_m:
.text._ZN4Dune4Cuda11device_axpyIdEEvPT_PKS2_S2_S5_m:
[----:B------:R-:W-:Y:S01]  /*0000*/  LDC R1, c[0x0][0x37c] ;  /* 0x0000df00ff017b82 */ /* 0x000fe20000000800 */
[----:B------:R-:W0:Y:S01]  /*0010*/  S2R R0, SR_TID.X ;  /* 0x0000000000007919 */ /* 0x000e220000002100 */
[----:B------:R-:W0:Y:S01]  /*0020*/  LDCU UR4, c[0x0][0x360] ;  /* 0x00006c00ff0477ac */ /* 0x000e220008000800 */
[----:B------:R-:W0:Y:S01]  /*0030*/  S2R R3, SR_CTAID.X ;  /* 0x0000000000037919 */ /* 0x000e220000002500 */
[----:B------:R-:W1:Y:S01]  /*0040*/  LDCU.64 UR6, c[0x0][0x3a0] ;  /* 0x00007400ff0677ac */ /* 0x000e620008000a00 */
[----:B0-----:R-:W-:-:S05]  /*0050*/  IMAD R0, R3, UR4, R0 ;  /* 0x0000000403007c24 */ /* 0x001fca000f8e0200 */
[----:B-1----:R-:W-:-:S04]  /*0060*/  ISETP.GE.U32.AND P0, PT, R0, UR6, PT ;  /* 0x0000000600007c0c */ /* 0x002fc8000bf06070 */
[----:B------:R-:W-:-:S13]  /*0070*/  ISETP.GE.U32.AND.EX P0, PT, RZ, UR7, PT, P0 ;  /* 0x00000007ff007c0c */ /* 0x000fda000bf06100 */
[----:B------:R-:W-:Y:S05]  /*0080*/  @P0 EXIT ;  /* 0x000000000000094d */ /* 0x000fea0003800000 */
[----:B------:R-:W0:Y:S01]  /*0090*/  LDCU.64 UR6, c[0x0][0x398] ;  /* 0x00007300ff0677ac */ /* 0x000e220008000a00 */
[----:B------:R-:W-:Y:S01]  /*00a0*/  IMAD.SHL.U32 R8, R0, 0x8, RZ ;  /* 0x0000000800087824 */ /* 0x000fe200078e00ff */
[----:B------:R-:W-:Y:S01]  /*00b0*/  SHF.R.U32.HI R0, RZ, 0x1d, R0 ;  /* 0x0000001dff007819 */ /* 0x000fe20000011600 */
[----:B------:R-:W1:Y:S01]  /*00c0*/  LDCU.128 UR8, c[0x0][0x380] ;  /* 0x00007000ff0877ac */ /* 0x000e620008000c00 */
[----:B------:R-:W2:Y:S02]  /*00d0*/  LDCU.64 UR4, c[0x0][0x358] ;  /* 0x00006b00ff0477ac */ /* 0x000ea40008000a00 */
[C---:B0-----:R-:W-:Y:S02]  /*00e0*/  IADD3 R4, P1, PT, R8.reuse, UR6, RZ ;  /* 0x0000000608047c10 */ /* 0x041fe4000ff3e0ff */
[----:B-1----:R-:W-:Y:S02]  /*00f0*/  IADD3 R6, P0, PT, R8, UR10, RZ ;  /* 0x0000000a08067c10 */ /* 0x002fe4000ff1e0ff */
[C---:B------:R-:W-:Y:S01]  /*0100*/  IADD3.X R5, PT, PT, R0.reuse, UR7, RZ, P1, !PT ;  /* 0x0000000700057c10 */ /* 0x040fe20008ffe4ff */
[----:B------:R-:W0:Y:S01]  /*0110*/  LDCU.64 UR6, c[0x0][0x390] ;  /* 0x00007200ff0677ac */ /* 0x000e220008000a00 */
[----:B------:R-:W-:-:S04]  /*0120*/  IADD3.X R7, PT, PT, R0, UR11, RZ, P0, !PT ;  /* 0x0000000b00077c10 */ /* 0x000fc800087fe4ff */
[----:B--2---:R-:W0:Y:S04]  /*0130*/  LDG.E.64 R4, desc[UR4][R4.64] ;  /* 0x0000000404047981 */ /* 0x004e28000c1e1b00 */
[----:B------:R-:W0:Y:S01]  /*0140*/  LDG.E.64 R2, desc[UR4][R6.64] ;  /* 0x0000000406027981 */ /* 0x000e22000c1e1b00 */
[----:B------:R-:W-:-:S04]  /*0150*/  IADD3 R8, P0, PT, R8, UR8, RZ ;  /* 0x0000000808087c10 */ /* 0x000fc8000ff1e0ff */
[----:B------:R-:W-:Y:S01]  /*0160*/  IADD3.X R9, PT, PT, R0, UR9, RZ, P0, !PT ;  /* 0x0000000900097c10 */ /* 0x000fe200087fe4ff */
[----:B0-----:R-:W-:-:S07]  /*0170*/  DFMA R2, R2, UR6, R4 ;  /* 0x0000000602027c2b */ /* 0x001fce0008000004 */
[----:B------:R-:W-:Y:S01]  /*0180*/  STG.E.64 desc[UR4][R8.64], R2 ;  /* 0x0000000208007986 */ /* 0x000fe2000c101b04 */
[----:B------:R-:W-:Y:S05]  /*0190*/  EXIT ;  /* 0x000000000000794d */ /* 0x000fea0003800000 */
.L_x_0:
[----:B------:R-:W-:-:S00]  /*01a0*/  BRA `(.L_x_0) ;  /* 0xfffffffc00fc7947 */ /* 0x000fc0000383ffff */
[----:B------:R-:W-:-:S00]  /*01b0*/  NOP ;  /* 0x0000000000007918 */ /* 0x000fc00000000000 */
        /* <DEDUP_REMOVED lines=12> */
.L_x_62:


//--------------------- .text._ZN4Dune4Cuda11device_axpyIfEEvPT_PKS2_S2_S5_m --------------------------
	.section	.text._ZN4Dune4Cuda11device_axpyIfEEvPT_PKS2_S2_S5_m,"ax",@progbits
	.align	128
        .global         _ZN4Dune4Cuda11device_axpyIfEEvPT_PKS2_S2_S5_m
        .type           _ZN4Dune4Cuda11device_axpyIfEEvPT_PKS2_S2_S5_m,@function
        .size           _ZN4Dune4Cuda11device_axpyIfEEvPT_PKS2_S2_S5_m,(.L_x_63 - _ZN4Dune4Cuda11device_axpyIfEEvPT_PKS2_S2_S5_m)
        .other          _ZN4Dune4Cuda11device_axpyIfEEvPT_PKS2_S2_S5_m,@"STO_CUDA_ENTRY STV_DEFAULT"
_ZN4Dune4Cuda11device_axpyIfEEvPT_PKS2_S2_S5_m:
.text._ZN4Dune4Cuda11device_axpyIfEEvPT_PKS2_S2_S5_m:
        /* <DEDUP_REMOVED lines=14> */
[C---:B0-----:R-:W-:Y:S01]  /*00e0*/  IADD3 R4, P1, PT, R6.reuse, UR6, RZ ;  /* 0x0000000606047c10 */ /* 0x041fe2000ff3e0ff */
[----:B------:R-:W0:Y:S01]  /*00f0*/  LDCU UR6, c[0x0][0x390] ;  /* 0x00007200ff0677ac */ /* 0x000e220008000800 */
[----:B-1----:R-:W-:Y:S02]  /*0100*/  IADD3 R2, P0, PT, R6, UR10, RZ ;  /* 0x0000000a06027c10 */ /* 0x002fe4000ff1e0ff */
[----:B------:R-:W-:-:S02]  /*0110*/  IADD3.X R5, PT, PT, R0, UR7, RZ, P1, !PT ;  /* 0x0000000700057c10 */ /* 0x000fc40008ffe4ff */
[----:B------:R-:W-:-:S04]  /*0120*/  IADD3.X R3, PT, PT, R0, UR11, RZ, P0, !PT ;  /* 0x0000000b00037c10 */ /* 0x000fc800087fe4ff */
[----:B--2---:R-:W0:Y:S04]  /*0130*/  LDG.E R5, desc[UR4][R4.64] ;  /* 0x0000000404057981 */ /* 0x004e28000c1e1900 */
[----:B------:R-:W0:Y:S01]  /*0140*/  LDG.E R2, desc[UR4][R2.64] ;  /* 0x0000000402027981 */ /* 0x000e22000c1e1900 */
[----:B------:R-:W-:-:S04]  /*0150*/  IADD3 R6, P0, PT, R6, UR8, RZ ;  /* 0x0000000806067c10 */ /* 0x000fc8000ff1e0ff */
[----:B------:R-:W-:Y:S01]  /*0160*/  IADD3.X R7, PT, PT, R0, UR9, RZ, P0, !PT ;  /* 0x0000000900077c10 */ /* 0x000fe200087fe4ff */
[----:B0-----:R-:W-:-:S05]  /*0170*/  FFMA R9, R2, UR6, R5 ;  /* 0x0000000602097c23 */ /* 0x001fca0008000005 */
[----:B------:R-:W-:Y:S01]  /*0180*/  STG.E desc[UR4][R6.64], R9 ;  /* 0x0000000906007986 */ /* 0x000fe2000c101904 */
[----:B------:R-:W-:Y:S05]  /*0190*/  EXIT ;  /* 0x000000000000794d */ /* 0x000fea0003800000 */
.L_x_1:
        /* <DEDUP_REMOVED lines=14> */
.L_x_63:


//--------------------- .text._ZN4Dune4Cuda22device_division_scalarIdEEvPT_PKS2_S2_m --------------------------
	.section	.text._ZN4Dune4Cuda22device_division_scalarIdEEvPT_PKS2_S2_m,"ax",@progbits
	.align	128
        .global         _ZN4Dune4Cuda22device_division_scalarIdEEvPT_PKS2_S2_m
        .type           _ZN4Dune4Cuda22device_division_scalarIdEEvPT_PKS2_S2_m,@function
        .size           _ZN4Dune4Cuda22device_division_scalarIdEEvPT_PKS2_S2_m,(.L_x_58 - _ZN4Dune4Cuda22device_division_scalarIdEEvPT_PKS2_S2_m)
        .other          _ZN4Dune4Cuda22device_division_scalarIdEEvPT_PKS2_S2_m,@"STO_CUDA_ENTRY STV_DEFAULT"
_ZN4Dune4Cuda22device_division_scalarIdEEvPT_PKS2_S2_m:
.text._ZN4Dune4Cuda22device_division_scalarIdEEvPT_PKS2_S2_m:
        /* <DEDUP_REMOVED lines=12> */
[----:B------:R-:W1:Y:S01]  /*00c0*/  LDC.64 R6, c[0x0][0x390] ;  /* 0x0000e400ff067b82 */ /* 0x000e620000000a00 */
[----:B------:R-:W2:Y:S02]  /*00d0*/  LDCU.64 UR4, c[0x0][0x358] ;  /* 0x00006b00ff0477ac */ /* 0x000ea40008000a00 */
[----:B0-----:R-:W-:Y:S01]  /*00e0*/  IADD3 R8, P0, PT, R0, UR6, RZ ;  /* 0x0000000600087c10 */ /* 0x001fe2000ff1e0ff */
[----:B------:R-:W0:Y:S03]  /*00f0*/  LDCU UR6, c[0x0][0x394] ;  /* 0x00007280ff0677ac */ /* 0x000e260008000800 */
[----:B------:R-:W-:-:S06]  /*0100*/  IADD3.X R9, PT, PT, R10, UR7, RZ, P0, !PT ;  /* 0x000000070a097c10 */ /* 0x000fcc00087fe4ff */
[----:B--2---:R-:W2:Y:S01]  /*0110*/  LDG.E.64 R8, desc[UR4][R8.64] ;  /* 0x0000000408087981 */ /* 0x004ea2000c1e1b00 */
[----:B------:R-:W-:Y:S01]  /*0120*/  IMAD.MOV.U32 R2, RZ, RZ, 0x1 ;  /* 0x00000001ff027424 */ /* 0x000fe200078e00ff */
[----:B------:R-:W-:Y:S01]  /*0130*/  BSSY.RECONVERGENT B0, `(.L_x_2) ;  /* 0x0000010000007945 */ /* 0x000fe20003800200 */
[----:B0-----:R-:W1:Y:S04]  /*0140*/  MUFU.RCP64H R3, UR6 ;  /* 0x0000000600037d08 */ /* 0x001e680008001800 */
[----:B-1----:R-:W-:-:S08]  /*0150*/  DFMA R4, R2, -R6, 1 ;  /* 0x3ff000000204742b */ /* 0x002fd00000000806 */
[----:B------:R-:W-:-:S08]  /*0160*/  DFMA R4, R4, R4, R4 ;  /* 0x000000040404722b */ /* 0x000fd00000000004 */
[----:B------:R-:W-:-:S08]  /*0170*/  DFMA R4, R2, R4, R2 ;  /* 0x000000040204722b */ /* 0x000fd00000000002 */
[----:B------:R-:W-:-:S08]  /*0180*/  DFMA R2, R4, -R6, 1 ;  /* 0x3ff000000402742b */ /* 0x000fd00000000806 */
[----:B------:R-:W-:-:S08]  /*0190*/  DFMA R2, R4, R2, R4 ;  /* 0x000000020402722b */ /* 0x000fd00000000004 */
[----:B--2---:R-:W-:Y:S01]  /*01a0*/  DMUL R4, R8, R2 ;  /* 0x0000000208047228 */ /* 0x004fe20000000000 */
[----:B------:R-:W-:-:S07]  /*01b0*/  FSETP.GEU.AND P1, PT, |R9|, 6.5827683646048100446e-37, PT ;  /* 0x036000000900780b */ /* 0x000fce0003f2e200 */
[----:B------:R-:W-:-:S08]  /*01c0*/  DFMA R6, R4, -R6, R8 ;  /* 0x800000060406722b */ /* 0x000fd00000000008 */
[----:B------:R-:W-:-:S10]  /*01d0*/  DFMA R2, R2, R6, R4 ;  /* 0x000000060202722b */ /* 0x000fd40000000004 */
[----:B------:R-:W-:-:S05]  /*01e0*/  FFMA R4, RZ, UR6, R3 ;  /* 0x00000006ff047c23 */ /* 0x000fca0008000003 */
[----:B------:R-:W-:-:S13]  /*01f0*/  FSETP.GT.AND P0, PT, |R4|, 1.469367938527859385e-39, PT ;  /* 0x001000000400780b */ /* 0x000fda0003f04200 */
[----:B------:R-:W-:Y:S05]  /*0200*/  @P0 BRA P1, `(.L_x_3) ;  /* 0x0000000000080947 */ /* 0x000fea0000800000 */
[----:B------:R-:W-:-:S07]  /*0210*/  MOV R12, 0x230 ;  /* 0x00000230000c7802 */ /* 0x000fce0000000f00 */
[----:B------:R-:W-:Y:S05]  /*0220*/  CALL.REL.NOINC `($__internal_0_$__cuda_sm20_div_rn_f64_full) ;  /* 0x0000000000187944 */ /* 0x000fea0003c00000 */
.L_x_3:
[----:B------:R-:W-:Y:S05]  /*0230*/  BSYNC.RECONVERGENT B0 ;  /* 0x0000000000007941 */ /* 0x000fea0003800200 */
.L_x_2:
[----:B------:R-:W0:Y:S02]  /*0240*/  LDCU.64 UR6, c[0x0][0x380] ;  /* 0x00007000ff0677ac */ /* 0x000e240008000a00 */
[----:B0-----:R-:W-:-:S04]  /*0250*/  IADD3 R4, P0, PT, R0, UR6, RZ ;  /* 0x0000000600047c10 */ /* 0x001fc8000ff1e0ff */
[----:B------:R-:W-:-:S05]  /*0260*/  IADD3.X R5, PT, PT, R10, UR7, RZ, P0, !PT ;  /* 0x000000070a057c10 */ /* 0x000fca00087fe4ff */
[----:B------:R-:W-:Y:S01]  /*0270*/  STG.E.64 desc[UR4][R4.64], R2 ;  /* 0x0000000204007986 */ /* 0x000fe2000c101b04 */
[----:B------:R-:W-:Y:S05]  /*0280*/  EXIT ;  /* 0x000000000000794d */ /* 0x000fea0003800000 */
        .weak           $__internal_0_$__cuda_sm20_div_rn_f64_full
        .type           $__internal_0_$__cuda_sm20_div_rn_f64_full,@function
        .size           $__internal_0_$__cuda_sm20_div_rn_f64_full,(.L_x_58 - $__internal_0_$__cuda_sm20_div_rn_f64_full)
$__internal_0_$__cuda_sm20_div_rn_f64_full:
[----:B------:R-:W0:Y:S01]  /*0290*/  LDC.64 R4, c[0x0][0x390] ;  /* 0x0000e400ff047b82 */ /* 0x000e220000000a00 */
[----:B------:R-:W-:Y:S01]  /*02a0*/  IMAD.MOV.U32 R14, RZ, RZ, 0x1 ;  /* 0x00000001ff0e7424 */ /* 0x000fe200078e00ff */
[C---:B------:R-:W-:Y:S01]  /*02b0*/  FSETP.GEU.AND P2, PT, |R9|.reuse, 1.469367938527859385e-39, PT ;  /* 0x001000000900780b */ /* 0x040fe20003f4e200 */
[----:B------:R-:W-:Y:S01]  /*02c0*/  IMAD.MOV.U32 R13, RZ, RZ, 0x1ca00000 ;  /* 0x1ca00000ff0d7424 */ /* 0x000fe200078e00ff */
[----:B------:R-:W-:Y:S01]  /*02d0*/  LOP3.LUT R20, R9, 0x7ff00000, RZ, 0xc0, !PT ;  /* 0x7ff0000009147812 */ /* 0x000fe200078ec0ff */
[----:B------:R-:W-:Y:S04]  /*02e0*/  BSSY.RECONVERGENT B1, `(.L_x_4) ;  /* 0x0000050000017945 */ /* 0x000fe80003800200 */
[----:B------:R-:W-:Y:S01]  /*02f0*/  IMAD.MOV.U32 R21, RZ, RZ, R20 ;  /* 0x000000ffff157224 */ /* 0x000fe200078e0014 */
[----:B0-----:R-:W-:-:S02]  /*0300*/  FSETP.GEU.AND P0, PT, |R5|, 1.469367938527859385e-39, PT ;  /* 0x001000000500780b */ /* 0x001fc40003f0e200 */
[C---:B------:R-:W-:Y:S02]  /*0310*/  LOP3.LUT R2, R5.reuse, 0x800fffff, RZ, 0xc0, !PT ;  /* 0x800fffff05027812 */ /* 0x040fe400078ec0ff */
[----:B------:R-:W-:Y:S02]  /*0320*/  LOP3.LUT R11, R5, 0x7ff00000, RZ, 0xc0, !PT ;  /* 0x7ff00000050b7812 */ /* 0x000fe400078ec0ff */
[----:B------:R-:W-:Y:S01]  /*0330*/  LOP3.LUT R3, R2, 0x3ff00000, RZ, 0xfc, !PT ;  /* 0x3ff0000002037812 */ /* 0x000fe200078efcff */
[----:B------:R-:W-:Y:S01]  /*0340*/  IMAD.MOV.U32 R2, RZ, RZ, R4 ;  /* 0x000000ffff027224 */ /* 0x000fe200078e0004 */
[----:B------:R-:W-:Y:S01]  /*0350*/  ISETP.GE.U32.AND P1, PT, R20, R11, PT ;  /* 0x0000000b1400720c */ /* 0x000fe20003f26070 */
[----:B------:R-:W-:-:S03]  /*0360*/  IMAD.MOV.U32 R22, RZ, RZ, R11 ;  /* 0x000000ffff167224 */ /* 0x000fc600078e000b */
[----:B------:R-:W-:Y:S01]  /*0370*/  SEL R13, R13, 0x63400000, !P1 ;  /* 0x634000000d0d7807 */ /* 0x000fe20004800000 */
[----:B------:R-:W0:Y:S03]  /*0380*/  @!P0 LDC.64 R6, c[0x0][0x390] ;  /* 0x0000e400ff068b82 */ /* 0x000e260000000a00 */
[----:B------:R-:W-:-:S04]  /*0390*/  @!P2 LOP3.LUT R16, R13, 0x80000000, R9, 0xf8, !PT ;  /* 0x800000000d10a812 */ /* 0x000fc800078ef809 */
[----:B------:R-:W-:Y:S01]  /*03a0*/  @!P2 LOP3.LUT R17, R16, 0x100000, RZ, 0xfc, !PT ;  /* 0x001000001011a812 */ /* 0x000fe200078efcff */
[----:B------:R-:W-:Y:S01]  /*03b0*/  @!P2 IMAD.MOV.U32 R16, RZ, RZ, RZ ;  /* 0x000000ffff10a224 */ /* 0x000fe200078e00ff */
[----:B0-----:R-:W-:-:S06]  /*03c0*/  @!P0 DMUL R2, R6, 8.98846567431157953865e+307 ;  /* 0x7fe0000006028828 */ /* 0x001fcc0000000000 */
[----:B------:R-:W0:Y:S04]  /*03d0*/  MUFU.RCP64H R15, R3 ;  /* 0x00000003000f7308 */ /* 0x000e280000001800 */
[----:B------:R-:W-:-:S05]  /*03e0*/  @!P0 LOP3.LUT R22, R3, 0x7ff00000, RZ, 0xc0, !PT ;  /* 0x7ff0000003168812 */ /* 0x000fca00078ec0ff */
[----:B------:R-:W-:Y:S01]  /*03f0*/  VIADD R24, R22, 0xffffffff ;  /* 0xffffffff16187836 */ /* 0x000fe20000000000 */
[----:B0-----:R-:W-:-:S08]  /*0400*/  DFMA R6, R14, -R2, 1 ;  /* 0x3ff000000e06742b */ /* 0x001fd00000000802 */
[----:B------:R-:W-:-:S08]  /*0410*/  DFMA R6, R6, R6, R6 ;  /* 0x000000060606722b */ /* 0x000fd00000000006 */
[----:B------:R-:W-:Y:S01]  /*0420*/  DFMA R14, R14, R6, R14 ;  /* 0x000000060e0e722b */ /* 0x000fe2000000000e */
[----:B------:R-:W-:Y:S01]  /*0430*/  LOP3.LUT R7, R13, 0x800fffff, R9, 0xf8, !PT ;  /* 0x800fffff0d077812 */ /* 0x000fe200078ef809 */
[----:B------:R-:W-:-:S06]  /*0440*/  IMAD.MOV.U32 R6, RZ, RZ, R8 ;  /* 0x000000ffff067224 */ /* 0x000fcc00078e0008 */
[----:B------:R-:W-:Y:S02]  /*0450*/  DFMA R18, R14, -R2, 1 ;  /* 0x3ff000000e12742b */ /* 0x000fe40000000802 */
[----:B------:R-:W-:-:S06]  /*0460*/  @!P2 DFMA R6, R6, 2, -R16 ;  /* 0x400000000606a82b */ /* 0x000fcc0000000810 */
[----:B------:R-:W-:-:S04]  /*0470*/  DFMA R14, R14, R18, R14 ;  /* 0x000000120e0e722b */ /* 0x000fc8000000000e */
[----:B------:R-:W-:-:S04]  /*0480*/  @!P2 LOP3.LUT R21, R7, 0x7ff00000, RZ, 0xc0, !PT ;  /* 0x7ff000000715a812 */ /* 0x000fc800078ec0ff */
[----:B------:R-:W-:Y:S01]  /*0490*/  DMUL R16, R14, R6 ;  /* 0x000000060e107228 */ /* 0x000fe20000000000 */
[----:B------:R-:W-:-:S05]  /*04a0*/  VIADD R23, R21, 0xffffffff ;  /* 0xffffffff15177836 */ /* 0x000fca0000000000 */
[----:B------:R-:W-:Y:S02]  /*04b0*/  ISETP.GT.U32.AND P0, PT, R23, 0x7feffffe, PT ;  /* 0x7feffffe1700780c */ /* 0x000fe40003f04070 */
[----:B------:R-:W-:Y:S02]  /*04c0*/  DFMA R18, R16, -R2, R6 ;  /* 0x800000021012722b */ /* 0x000fe40000000006 */
[----:B------:R-:W-:-:S06]  /*04d0*/  ISETP.GT.U32.OR P0, PT, R24, 0x7feffffe, P0 ;  /* 0x7feffffe1800780c */ /* 0x000fcc0000704470 */
[----:B------:R-:W-:-:S07]  /*04e0*/  DFMA R18, R14, R18, R16 ;  /* 0x000000120e12722b */ /* 0x000fce0000000010 */
[----:B------:R-:W-:Y:S05]  /*04f0*/  @P0 BRA `(.L_x_5) ;  /* 0x0000000000600947 */ /* 0x000fea0003800000 */
[----:B------:R-:W-:Y:S01]  /*0500*/  VIADDMNMX R11, R20, -R11, 0xb9600000, !PT ;  /* 0xb9600000140b7446 */ /* 0x000fe2000780090b */
[----:B------:R-:W-:-:S03]  /*0510*/  IMAD.MOV.U32 R8, RZ, RZ, RZ ;  /* 0x000000ffff087224 */ /* 0x000fc600078e00ff */
[----:B------:R-:W-:-:S05]  /*0520*/  VIMNMX R4, PT, PT, R11, 0x46a00000, PT ;  /* 0x46a000000b047848 */ /* 0x000fca0003fe0100 */
[----:B------:R-:W-:-:S04]  /*0530*/  IMAD.IADD R4, R4, 0x1, -R13 ;  /* 0x0000000104047824 */ /* 0x000fc800078e0a0d */
[----:B------:R-:W-:-:S06]  /*0540*/  VIADD R9, R4, 0x7fe00000 ;  /* 0x7fe0000004097836 */ /* 0x000fcc0000000000 */
[----:B------:R-:W-:-:S10]  /*0550*/  DMUL R14, R18, R8 ;  /* 0x00000008120e7228 */ /* 0x000fd40000000000 */
[----:B------:R-:W-:-:S13]  /*0560*/  FSETP.GTU.AND P0, PT, |R15|, 1.469367938527859385e-39, PT ;  /* 0x001000000f00780b */ /* 0x000fda0003f0c200 */
[----:B------:R-:W-:Y:S05]  /*0570*/  @P0 BRA `(.L_x_6) ;  /* 0x0000000000980947 */ /* 0x000fea0003800000 */
[----:B------:R-:W-:Y:S01]  /*0580*/  DFMA R2, R18, -R2, R6 ;  /* 0x800000021202722b */ /* 0x000fe20000000006 */
[----:B------:R-:W-:-:S09]  /*0590*/  IMAD.MOV.U32 R8, RZ, RZ, RZ ;  /* 0x000000ffff087224 */ /* 0x000fd200078e00ff */
[C---:B------:R-:W-:Y:S02]  /*05a0*/  FSETP.NEU.AND P0, PT, R3.reuse, RZ, PT ;  /* 0x000000ff0300720b */ /* 0x040fe40003f0d000 */
[----:B------:R-:W-:-:S04]  /*05b0*/  LOP3.LUT R5, R3, 0x80000000, R5, 0x48, !PT ;  /* 0x8000000003057812 */ /* 0x000fc800078e4805 */
[----:B------:R-:W-:-:S07]  /*05c0*/  LOP3.LUT R9, R5, R9, RZ, 0xfc, !PT ;  /* 0x0000000905097212 */ /* 0x000fce00078efcff */
[----:B------:R-:W-:Y:S05]  /*05d0*/  @!P0 BRA `(.L_x_6) ;  /* 0x0000000000808947 */ /* 0x000fea0003800000 */
[----:B------:R-:W-:Y:S01]  /*05e0*/  IMAD.MOV R3, RZ, RZ, -R4 ;  /* 0x000000ffff037224 */ /* 0x000fe200078e0a04 */
[----:B------:R-:W-:Y:S01]  /*05f0*/  DMUL.RP R8, R18, R8 ;  /* 0x0000000812087228 */ /* 0x000fe20000008000 */
[----:B------:R-:W-:-:S06]  /*0600*/  IMAD.MOV.U32 R2, RZ, RZ, RZ ;  /* 0x000000ffff027224 */ /* 0x000fcc00078e00ff */
[----:B------:R-:W-:-:S03]  /*0610*/  DFMA R2, R14, -R2, R18 ;  /* 0x800000020e02722b */ /* 0x000fc60000000012 */
[----:B------:R-:W-:-:S03]  /*0620*/  LOP3.LUT R5, R9, R5, RZ, 0x3c, !PT ;  /* 0x0000000509057212 */ /* 0x000fc600078e3cff */
[----:B------:R-:W-:-:S04]  /*0630*/  IADD3 R2, PT, PT, -R4, -0x43300000, RZ ;  /* 0xbcd0000004027810 */ /* 0x000fc80007ffe1ff */
[----:B------:R-:W-:-:S04]  /*0640*/  FSETP.NEU.AND P0, PT, |R3|, R2, PT ;  /* 0x000000020300720b */ /* 0x000fc80003f0d200 */
[----:B------:R-:W-:Y:S02]  /*0650*/  FSEL R14, R8, R14, !P0 ;  /* 0x0000000e080e7208 */ /* 0x000fe40004000000 */
[----:B------:R-:W-:Y:S01]  /*0660*/  FSEL R15, R5, R15, !P0 ;  /* 0x0000000f050f7208 */ /* 0x000fe20004000000 */
[----:B------:R-:W-:Y:S06]  /*0670*/  BRA `(.L_x_6) ;  /* 0x0000000000587947 */ /* 0x000fec0003800000 */
.L_x_5:
[----:B------:R-:W-:-:S14]  /*0680*/  DSETP.NAN.AND P0, PT, R8, R8, PT ;  /* 0x000000080800722a */ /* 0x000fdc0003f08000 */
[----:B------:R-:W-:Y:S05]  /*0690*/  @P0 BRA `(.L_x_7) ;  /* 0x0000000000480947 */ /* 0x000fea0003800000 */
[----:B------:R-:W0:Y:S02]  /*06a0*/  LDC.64 R2, c[0x0][0x390] ;  /* 0x0000e400ff027b82 */ /* 0x000e240000000a00 */
[----:B0-----:R-:W-:-:S14]  /*06b0*/  DSETP.NAN.AND P0, PT, R2, R2, PT ;  /* 0x000000020200722a */ /* 0x001fdc0003f08000 */
[----:B------:R-:W-:Y:S05]  /*06c0*/  @P0 BRA `(.L_x_8) ;  /* 0x0000000000300947 */ /* 0x000fea0003800000 */
[----:B------:R-:W-:Y:S01]  /*06d0*/  ISETP.NE.AND P0, PT, R21, R22, PT ;  /* 0x000000161500720c */ /* 0x000fe20003f05270 */
[----:B------:R-:W-:Y:S02]  /*06e0*/  IMAD.MOV.U32 R14, RZ, RZ, 0x0 ;  /* 0x00000000ff0e7424 */ /* 0x000fe400078e00ff */
[----:B------:R-:W-:-:S10]  /*06f0*/  IMAD.MOV.U32 R15, RZ, RZ, -0x80000 ;  /* 0xfff80000ff0f7424 */ /* 0x000fd400078e00ff */
[----:B------:R-:W-:Y:S05]  /*0700*/  @!P0 BRA `(.L_x_6) ;  /* 0x0000000000348947 */ /* 0x000fea0003800000 */
[----:B------:R-:W-:Y:S02]  /*0710*/  ISETP.NE.AND P0, PT, R21, 0x7ff00000, PT ;  /* 0x7ff000001500780c */ /* 0x000fe40003f05270 */
[----:B------:R-:W-:Y:S02]  /*0720*/  LOP3.LUT R15, R9, 0x80000000, R5, 0x48, !PT ;  /* 0x80000000090f7812 */ /* 0x000fe400078e4805 */
[----:B------:R-:W-:-:S13]  /*0730*/  ISETP.EQ.OR P0, PT, R22, RZ, !P0 ;  /* 0x000000ff1600720c */ /* 0x000fda0004702670 */
[----:B------:R-:W-:Y:S01]  /*0740*/  @P0 LOP3.LUT R2, R15, 0x7ff00000, RZ, 0xfc, !PT ;  /* 0x7ff000000f020812 */ /* 0x000fe200078efcff */
[----:B------:R-:W-:Y:S02]  /*0750*/  @!P0 IMAD.MOV.U32 R14, RZ, RZ, RZ ;  /* 0x000000ffff0e8224 */ /* 0x000fe400078e00ff */
[----:B------:R-:W-:Y:S02]  /*0760*/  @P0 IMAD.MOV.U32 R14, RZ, RZ, RZ ;  /* 0x000000ffff0e0224 */ /* 0x000fe400078e00ff */
[----:B------:R-:W-:Y:S01]  /*0770*/  @P0 IMAD.MOV.U32 R15, RZ, RZ, R2 ;  /* 0x000000ffff0f0224 */ /* 0x000fe200078e0002 */
[----:B------:R-:W-:Y:S06]  /*0780*/  BRA `(.L_x_6) ;  /* 0x0000000000147947 */ /* 0x000fec0003800000 */
.L_x_8:
[----:B------:R-:W-:Y:S01]  /*0790*/  LOP3.LUT R15, R5, 0x80000, RZ, 0xfc, !PT ;  /* 0x00080000050f7812 */ /* 0x000fe200078efcff */
[----:B------:R-:W-:Y:S01]  /*07a0*/  IMAD.MOV.U32 R14, RZ, RZ, R4 ;  /* 0x000000ffff0e7224 */ /* 0x000fe200078e0004 */
[----:B------:R-:W-:Y:S06]  /*07b0*/  BRA `(.L_x_6) ;  /* 0x0000000000087947 */ /* 0x000fec0003800000 */
.L_x_7:
[----:B------:R-:W-:Y:S01]  /*07c0*/  LOP3.LUT R15, R9, 0x80000, RZ, 0xfc, !PT ;  /* 0x00080000090f7812 */ /* 0x000fe200078efcff */
[----:B------:R-:W-:-:S07]  /*07d0*/  IMAD.MOV.U32 R14, RZ, RZ, R8 ;  /* 0x000000ffff0e7224 */ /* 0x000fce00078e0008 */
.L_x_6:
[----:B------:R-:W-:Y:S05]  /*07e0*/  BSYNC.RECONVERGENT B1 ;  /* 0x0000000000017941 */ /* 0x000fea0003800200 */
.L_x_4:
[----:B------:R-:W-:Y:S02]  /*07f0*/  IMAD.MOV.U32 R13, RZ, RZ, 0x0 ;  /* 0x00000000ff0d7424 */ /* 0x000fe400078e00ff */
[----:B------:R-:W-:Y:S02]  /*0800*/  IMAD.MOV.U32 R2, RZ, RZ, R14 ;  /* 0x000000ffff027224 */ /* 0x000fe400078e000e */
[----:B------:R-:W-:Y:S01]  /*0810*/  IMAD.MOV.U32 R3, RZ, RZ, R15 ;  /* 0x000000ffff037224 */ /* 0x000fe200078e000f */
[----:B------:R-:W-:Y:S06]  /*0820*/  RET.REL.NODEC R12 `(_ZN4Dune4Cuda22device_division_scalarIdEEvPT_PKS2_S2_m) ;  /* 0xfffffff40cf47950 */ /* 0x000fec0003c3ffff */
.L_x_9:
        /* <DEDUP_REMOVED lines=13> */
.L_x_58:


//--------------------- .text._ZN4Dune4Cuda22device_division_scalarIfEEvPT_PKS2_S2_m --------------------------
	.section	.text._ZN4Dune4Cuda22device_division_scalarIfEEvPT_PKS2_S2_m,"ax",@progbits
	.align	128
        .global         _ZN4Dune4Cuda22device_division_scalarIfEEvPT_PKS2_S2_m
        .type           _ZN4Dune4Cuda22device_division_scalarIfEEvPT_PKS2_S2_m,@function
        .size           _ZN4Dune4Cuda22device_division_scalarIfEEvPT_PKS2_S2_m,(.L_x_59 - _ZN4Dune4Cuda22device_division_scalarIfEEvPT_PKS2_S2_m)
        .other          _ZN4Dune4Cuda22device_division_scalarIfEEvPT_PKS2_S2_m,@"STO_CUDA_ENTRY STV_DEFAULT"
_ZN4Dune4Cuda22device_division_scalarIfEEvPT_PKS2_S2_m:
.text._ZN4Dune4Cuda22device_division_scalarIfEEvPT_PKS2_S2_m:
        /* <DEDUP_REMOVED lines=12> */
[----:B------:R-:W1:Y:S01]  /*00c0*/  LDC R9, c[0x0][0x390] ;  /* 0x0000e400ff097b82 */ /* 0x000e620000000800 */
[----:B------:R-:W2:Y:S02]  /*00d0*/  LDCU.64 UR4, c[0x0][0x358] ;  /* 0x00006b00ff0477ac */ /* 0x000ea40008000a00 */
[----:B0-----:R-:W-:-:S04]  /*00e0*/  IADD3 R6, P0, PT, R4, UR6, RZ ;  /* 0x0000000604067c10 */ /* 0x001fc8000ff1e0ff */
[----:B------:R-:W-:-:S05]  /*00f0*/  IADD3.X R7, PT, PT, R2, UR7, RZ, P0, !PT ;  /* 0x0000000702077c10 */ /* 0x000fca00087fe4ff */
[----:B--2---:R-:W2:Y:S01]  /*0100*/  LDG.E R0, desc[UR4][R6.64] ;  /* 0x0000000406007981 */ /* 0x004ea2000c1e1900 */
[----:B-1----:R-:W0:Y:S01]  /*0110*/  MUFU.RCP R3, R9 ;  /* 0x0000000900037308 */ /* 0x002e220000001000 */
[----:B------:R-:W-:Y:S01]  /*0120*/  BSSY.RECONVERGENT B0, `(.L_x_10) ;  /* 0x000000b000007945 */ /* 0x000fe20003800200 */
[----:B0-----:R-:W-:-:S04]  /*0130*/  FFMA R8, R3, -R9, 1 ;  /* 0x3f80000003087423 */ /* 0x001fc80000000809 */
[----:B------:R-:W-:Y:S02]  /*0140*/  FFMA R3, R3, R8, R3 ;  /* 0x0000000803037223 */ /* 0x000fe40000000003 */
[----:B--2---:R-:W0:Y:S02]  /*0150*/  FCHK P0, R0, R9 ;  /* 0x0000000900007302 */ /* 0x004e240000000000 */
[----:B------:R-:W-:-:S04]  /*0160*/  FFMA R5, R0, R3, RZ ;  /* 0x0000000300057223 */ /* 0x000fc800000000ff */
[----:B------:R-:W-:-:S04]  /*0170*/  FFMA R8, R5, -R9, R0 ;  /* 0x8000000905087223 */ /* 0x000fc80000000000 */
[----:B------:R-:W-:Y:S01]  /*0180*/  FFMA R3, R3, R8, R5 ;  /* 0x0000000803037223 */ /* 0x000fe20000000005 */
[----:B0-----:R-:W-:Y:S06]  /*0190*/  @!P0 BRA `(.L_x_11) ;  /* 0x00000000000c8947 */ /* 0x001fec0003800000 */
[----:B------:R-:W-:-:S07]  /*01a0*/  MOV R6, 0x1c0 ;  /* 0x000001c000067802 */ /* 0x000fce0000000f00 */
[----:B------:R-:W-:Y:S05]  /*01b0*/  CALL.REL.NOINC `($__internal_1_$__cuda_sm3x_div_rn_noftz_f32_slowpath) ;  /* 0x00000000001c7944 */ /* 0x000fea0003c00000 */
[----:B------:R-:W-:-:S07]  /*01c0*/  IMAD.MOV.U32 R3, RZ, RZ, R0 ;  /* 0x000000ffff037224 */ /* 0x000fce00078e0000 */
.L_x_11:
[----:B------:R-:W-:Y:S05]  /*01d0*/  BSYNC.RECONVERGENT B0 ;  /* 0x0000000000007941 */ /* 0x000fea0003800200 */
.L_x_10:
[----:B------:R-:W0:Y:S02]  /*01e0*/  LDCU.64 UR6, c[0x0][0x380] ;  /* 0x00007000ff0677ac */ /* 0x000e240008000a00 */
[----:B0-----:R-:W-:-:S04]  /*01f0*/  IADD3 R4, P0, PT, R4, UR6, RZ ;  /* 0x0000000604047c10 */ /* 0x001fc8000ff1e0ff */
[----:B------:R-:W-:-:S05]  /*0200*/  IADD3.X R5, PT, PT, R2, UR7, RZ, P0, !PT ;  /* 0x0000000702057c10 */ /* 0x000fca00087fe4ff */
[----:B------:R-:W-:Y:S01]  /*0210*/  STG.E desc[UR4][R4.64], R3 ;  /* 0x0000000304007986 */ /* 0x000fe2000c101904 */
[----:B------:R-:W-:Y:S05]  /*0220*/  EXIT ;  /* 0x000000000000794d */ /* 0x000fea0003800000 */
        .weak           $__internal_1_$__cuda_sm3x_div_rn_noftz_f32_slowpath
        .type           $__internal_1_$__cuda_sm3x_div_rn_noftz_f32_slowpath,@function
        .size           $__internal_1_$__cuda_sm3x_div_rn_noftz_f32_slowpath,(.L_x_59 - $__internal_1_$__cuda_sm3x_div_rn_noftz_f32_slowpath)
$__internal_1_$__cuda_sm3x_div_rn_noftz_f32_slowpath:
[----:B------:R-:W0:Y:S01]  /*0230*/  LDC R3, c[0x0][0x390] ;  /* 0x0000e400ff037b82 */ /* 0x000e220000000800 */
[--C-:B------:R-:W-:Y:S01]  /*0240*/  SHF.R.U32.HI R5, RZ, 0x17, R0.reuse ;  /* 0x00000017ff057819 */ /* 0x100fe20000011600 */
[----:B------:R-:W1:Y:S01]  /*0250*/  LDCU UR6, c[0x0][0x390] ;  /* 0x00007200ff0677ac */ /* 0x000e620008000800 */
[----:B------:R-:W-:Y:S01]  /*0260*/  BSSY.RECONVERGENT B1, `(.L_x_12) ;  /* 0x0000064000017945 */ /* 0x000fe20003800200 */
[----:B------:R-:W-:Y:S01]  /*0270*/  IMAD.MOV.U32 R8, RZ, RZ, R0 ;  /* 0x000000ffff087224 */ /* 0x000fe200078e0000 */
[----:B------:R-:W-:-:S05]  /*0280*/  LOP3.LUT R5, R5, 0xff, RZ, 0xc0, !PT ;  /* 0x000000ff05057812 */ /* 0x000fca00078ec0ff */
[----:B------:R-:W-:Y:S02]  /*0290*/  VIADD R11, R5, 0xffffffff ;  /* 0xffffffff050b7836 */ /* 0x000fe40000000000 */
[----:B-1----:R-:W-:Y:S01]  /*02a0*/  IMAD.U32 R9, RZ, RZ, UR6 ;  /* 0x00000006ff097e24 */ /* 0x002fe2000f8e00ff */
[----:B0-----:R-:W-:-:S04]  /*02b0*/  SHF.R.U32.HI R7, RZ, 0x17, R3 ;  /* 0x00000017ff077819 */ /* 0x001fc80000011603 */
[----:B------:R-:W-:-:S05]  /*02c0*/  LOP3.LUT R7, R7, 0xff, RZ, 0xc0, !PT ;  /* 0x000000ff07077812 */ /* 0x000fca00078ec0ff */
[----:B------:R-:W-:-:S05]  /*02d0*/  VIADD R12, R7, 0xffffffff ;  /* 0xffffffff070c7836 */ /* 0x000fca0000000000 */
[----:B------:R-:W-:-:S04]  /*02e0*/  ISETP.GT.U32.AND P0, PT, R12, 0xfd, PT ;  /* 0x000000fd0c00780c */ /* 0x000fc80003f04070 */
[----:B------:R-:W-:-:S13]  /*02f0*/  ISETP.GT.U32.OR P0, PT, R11, 0xfd, P0 ;  /* 0x000000fd0b00780c */ /* 0x000fda0000704470 */
[----:B------:R-:W-:Y:S01]  /*0300*/  @!P0 IMAD.MOV.U32 R10, RZ, RZ, RZ ;  /* 0x000000ffff0a8224 */ /* 0x000fe200078e00ff */
[----:B------:R-:W-:Y:S06]  /*0310*/  @!P0 BRA `(.L_x_13) ;  /* 0x00000000005c8947 */ /* 0x000fec0003800000 */
[----:B------:R-:W-:Y:S02]  /*0320*/  FSETP.GTU.FTZ.AND P1, PT, |R3|, +INF , PT ;  /* 0x7f8000000300780b */ /* 0x000fe40003f3c200 */
[----:B------:R-:W-:-:S04]  /*0330*/  FSETP.GTU.FTZ.AND P0, PT, |R0|, +INF , PT ;  /* 0x7f8000000000780b */ /* 0x000fc80003f1c200 */
[----:B------:R-:W-:-:S13]  /*0340*/  PLOP3.LUT P0, PT, P0, P1, PT, 0xf8, 0x8f ;  /* 0x00000000008f781c */ /* 0x000fda0000703f70 */
[----:B------:R-:W-:Y:S05]  /*0350*/  @P0 BRA `(.L_x_14) ;  /* 0x00000004004c0947 */ /* 0x000fea0003800000 */
[----:B------:R-:W-:-:S13]  /*0360*/  LOP3.LUT P0, RZ, R9, 0x7fffffff, R8, 0xc8, !PT ;  /* 0x7fffffff09ff7812 */ /* 0x000fda000780c808 */
[----:B------:R-:W-:Y:S05]  /*0370*/  @!P0 BRA `(.L_x_15) ;  /* 0x00000004003c8947 */ /* 0x000fea0003800000 */
[C---:B------:R-:W-:Y:S02]  /*0380*/  FSETP.NEU.FTZ.AND P2, PT, |R0|.reuse, +INF , PT ;  /* 0x7f8000000000780b */ /* 0x040fe40003f5d200 */
[----:B------:R-:W-:Y:S02]  /*0390*/  FSETP.NEU.FTZ.AND P1, PT, |R3|, +INF , PT ;  /* 0x7f8000000300780b */ /* 0x000fe40003f3d200 */
[----:B------:R-:W-:-:S11]  /*03a0*/  FSETP.NEU.FTZ.AND P0, PT, |R0|, +INF , PT ;  /* 0x7f8000000000780b */ /* 0x000fd60003f1d200 */
[----:B------:R-:W-:Y:S05]  /*03b0*/  @!P1 BRA !P2, `(.L_x_15) ;  /* 0x00000004002c9947 */ /* 0x000fea0005000000 */
[----:B------:R-:W-:-:S04]  /*03c0*/  LOP3.LUT P2, RZ, R8, 0x7fffffff, RZ, 0xc0, !PT ;  /* 0x7fffffff08ff7812 */ /* 0x000fc8000784c0ff */
[----:B------:R-:W-:-:S13]  /*03d0*/  PLOP3.LUT P1, PT, P1, P2, PT, 0x2f, 0xf2 ;  /* 0x0000000000f2781c */ /* 0x000fda0000f24577 */
[----:B------:R-:W-:Y:S05]  /*03e0*/  @P1 BRA `(.L_x_16) ;  /* 0x0000000400181947 */ /* 0x000fea0003800000 */
[----:B------:R-:W-:-:S04]  /*03f0*/  LOP3.LUT P1, RZ, R9, 0x7fffffff, RZ, 0xc0, !PT ;  /* 0x7fffffff09ff7812 */ /* 0x000fc8000782c0ff */
[----:B------:R-:W-:-:S13]  /*0400*/  PLOP3.LUT P0, PT, P0, P1, PT, 0x2f, 0xf2 ;  /* 0x0000000000f2781c */ /* 0x000fda0000702577 */
[----:B------:R-:W-:Y:S05]  /*0410*/  @P0 BRA `(.L_x_17) ;  /* 0x0000000400000947 */ /* 0x000fea0003800000 */
[----:B------:R-:W-:Y:S02]  /*0420*/  ISETP.GE.AND P0, PT, R11, RZ, PT ;  /* 0x000000ff0b00720c */ /* 0x000fe40003f06270 */
[----:B------:R-:W-:-:S11]  /*0430*/  ISETP.GE.AND P1, PT, R12, RZ, PT ;  /* 0x000000ff0c00720c */ /* 0x000fd60003f26270 */
[----:B------:R-:W-:Y:S02]  /*0440*/  @P0 IMAD.MOV.U32 R10, RZ, RZ, RZ ;  /* 0x000000ffff0a0224 */ /* 0x000fe400078e00ff */
[----:B------:R-:W-:Y:S01]  /*0450*/  @!P0 FFMA R8, R0, 1.84467440737095516160e+19, RZ ;  /* 0x5f80000000088823 */ /* 0x000fe200000000ff */
[----:B------:R-:W-:Y:S02]  /*0460*/  @!P0 IMAD.MOV.U32 R10, RZ, RZ, -0x40 ;  /* 0xffffffc0ff0a8424 */ /* 0x000fe400078e00ff */
[----:B------:R-:W-:Y:S02]  /*0470*/  @!P1 FFMA R9, R3, 1.84467440737095516160e+19, RZ ;  /* 0x5f80000003099823 */ /* 0x000fe400000000ff */
[----:B------:R-:W-:-:S07]  /*0480*/  @!P1 VIADD R10, R10, 0x40 ;  /* 0x000000400a0a9836 */ /* 0x000fce0000000000 */
.L_x_13:
[----:B------:R-:W-:Y:S01]  /*0490*/  LEA R0, R7, 0xc0800000, 0x17 ;  /* 0xc080000007007811 */ /* 0x000fe200078eb8ff */
[----:B------:R-:W-:Y:S01]  /*04a0*/  VIADD R5, R5, 0xffffff81 ;  /* 0xffffff8105057836 */ /* 0x000fe20000000000 */
[----:B------:R-:W-:Y:S03]  /*04b0*/  BSSY.RECONVERGENT B2, `(.L_x_18) ;  /* 0x0000035000027945 */ /* 0x000fe60003800200 */
[----:B------:R-:W-:Y:S02]  /*04c0*/  IMAD.IADD R9, R9, 0x1, -R0 ;  /* 0x0000000109097824 */ /* 0x000fe400078e0a00 */
[C---:B------:R-:W-:Y:S01]  /*04d0*/  IMAD R0, R5.reuse, -0x800000, R8 ;  /* 0xff80000005007824 */ /* 0x040fe200078e0208 */
[----:B------:R-:W-:Y:S01]  /*04e0*/  IADD3 R5, PT, PT, R5, 0x7f, -R7 ;  /* 0x0000007f05057810 */ /* 0x000fe20007ffe807 */
[----:B------:R-:W0:Y:S01]  /*04f0*/  MUFU.RCP R3, R9 ;  /* 0x0000000900037308 */ /* 0x000e220000001000 */
[----:B------:R-:W-:-:S03]  /*0500*/  FADD.FTZ R11, -R9, -RZ ;  /* 0x800000ff090b7221 */ /* 0x000fc60000010100 */
[----:B------:R-:W-:Y:S02]  /*0510*/  IMAD.IADD R5, R5, 0x1, R10 ;  /* 0x0000000105057824 */ /* 0x000fe400078e020a */
[----:B0-----:R-:W-:-:S04]  /*0520*/  FFMA R12, R3, R11, 1 ;  /* 0x3f800000030c7423 */ /* 0x001fc8000000000b */
[----:B------:R-:W-:-:S04]  /*0530*/  FFMA R12, R3, R12, R3 ;  /* 0x0000000c030c7223 */ /* 0x000fc80000000003 */
[----:B------:R-:W-:-:S04]  /*0540*/  FFMA R3, R0, R12, RZ ;  /* 0x0000000c00037223 */ /* 0x000fc800000000ff */
[----:B------:R-:W-:-:S04]  /*0550*/  FFMA R8, R11, R3, R0 ;  /* 0x000000030b087223 */ /* 0x000fc80000000000 */
[----:B------:R-:W-:-:S04]  /*0560*/  FFMA R13, R12, R8, R3 ;  /* 0x000000080c0d7223 */ /* 0x000fc80000000003 */
[----:B------:R-:W-:-:S04]  /*0570*/  FFMA R8, R11, R13, R0 ;  /* 0x0000000d0b087223 */ /* 0x000fc80000000000 */
[----:B------:R-:W-:-:S05]  /*0580*/  FFMA R0, R12, R8, R13 ;  /* 0x000000080c007223 */ /* 0x000fca000000000d */
[----:B------:R-:W-:-:S04]  /*0590*/  SHF.R.U32.HI R3, RZ, 0x17, R0 ;  /* 0x00000017ff037819 */ /* 0x000fc80000011600 */
[----:B------:R-:W-:-:S05]  /*05a0*/  LOP3.LUT R3, R3, 0xff, RZ, 0xc0, !PT ;  /* 0x000000ff03037812 */ /* 0x000fca00078ec0ff */
[----:B------:R-:W-:-:S04]  /*05b0*/  IMAD.IADD R7, R3, 0x1, R5 ;  /* 0x0000000103077824 */ /* 0x000fc800078e0205 */
[----:B------:R-:W-:-:S05]  /*05c0*/  VIADD R3, R7, 0xffffffff ;  /* 0xffffffff07037836 */ /* 0x000fca0000000000 */
[----:B------:R-:W-:-:S13]  /*05d0*/  ISETP.GE.U32.AND P0, PT, R3, 0xfe, PT ;  /* 0x000000fe0300780c */ /* 0x000fda0003f06070 */
[----:B------:R-:W-:Y:S05]  /*05e0*/  @!P0 BRA `(.L_x_19) ;  /* 0x0000000000808947 */ /* 0x000fea0003800000 */
[----:B------:R-:W-:-:S13]  /*05f0*/  ISETP.GT.AND P0, PT, R7, 0xfe, PT ;  /* 0x000000fe0700780c */ /* 0x000fda0003f04270 */
[----:B------:R-:W-:Y:S05]  /*0600*/  @P0 BRA `(.L_x_20) ;  /* 0x00000000006c0947 */ /* 0x000fea0003800000 */
[----:B------:R-:W-:-:S13]  /*0610*/  ISETP.GE.AND P0, PT, R7, 0x1, PT ;  /* 0x000000010700780c */ /* 0x000fda0003f06270 */
[----:B------:R-:W-:Y:S05]  /*0620*/  @P0 BRA `(.L_x_21) ;  /* 0x0000000000740947 */ /* 0x000fea0003800000 */
[----:B------:R-:W-:Y:S02]  /*0630*/  ISETP.GE.AND P0, PT, R7, -0x18, PT ;  /* 0xffffffe80700780c */ /* 0x000fe40003f06270 */
[----:B------:R-:W-:-:S11]  /*0640*/  LOP3.LUT R0, R0, 0x80000000, RZ, 0xc0, !PT ;  /* 0x8000000000007812 */ /* 0x000fd600078ec0ff */
[----:B------:R-:W-:Y:S05]  /*0650*/  @!P0 BRA `(.L_x_21) ;  /* 0x0000000000688947 */ /* 0x000fea0003800000 */
[CC--:B------:R-:W-:Y:S01]  /*0660*/  FFMA.RZ R3, R12.reuse, R8.reuse, R13 ;  /* 0x000000080c037223 */ /* 0x0c0fe2000000c00d */
[C---:B------:R-:W-:Y:S01]  /*0670*/  VIADD R10, R7.reuse, 0x20 ;  /* 0x00000020070a7836 */ /* 0x040fe20000000000 */
[C---:B------:R-:W-:Y:S02]  /*0680*/  ISETP.NE.AND P2, PT, R7.reuse, RZ, PT ;  /* 0x000000ff0700720c */ /* 0x040fe40003f45270 */
[----:B------:R-:W-:Y:S01]  /*0690*/  ISETP.NE.AND P1, PT, R7, RZ, PT ;  /* 0x000000ff0700720c */ /* 0x000fe20003f25270 */
[----:B------:R-:W-:Y:S01]  /*06a0*/  IMAD.MOV R7, RZ, RZ, -R7 ;  /* 0x000000ffff077224 */ /* 0x000fe200078e0a07 */
[----:B------:R-:W-:Y:S01]  /*06b0*/  LOP3.LUT R5, R3, 0x7fffff, RZ, 0xc0, !PT ;  /* 0x007fffff03057812 */ /* 0x000fe200078ec0ff */
[CCC-:B------:R-:W-:Y:S01]  /*06c0*/  FFMA.RP R3, R12.reuse, R8.reuse, R13.reuse ;  /* 0x000000080c037223 */ /* 0x1c0fe2000000800d */
[----:B------:R-:W-:Y:S02]  /*06d0*/  FFMA.RM R8, R12, R8, R13 ;  /* 0x000000080c087223 */ /* 0x000fe4000000400d */
[----:B------:R-:W-:-:S03]  /*06e0*/  LOP3.LUT R5, R5, 0x800000, RZ, 0xfc, !PT ;  /* 0x0080000005057812 */ /* 0x000fc600078efcff */
[----:B------:R-:W-:Y:S02]  /*06f0*/  FSETP.NEU.FTZ.AND P0, PT, R3, R8, PT ;  /* 0x000000080300720b */ /* 0x000fe40003f1d000 */
[----:B------:R-:W-:Y:S02]  /*0700*/  SHF.L.U32 R10, R5, R10, RZ ;  /* 0x0000000a050a7219 */ /* 0x000fe400000006ff */
[----:B------:R-:W-:Y:S02]  /*0710*/  SEL R8, R7, RZ, P2 ;  /* 0x000000ff07087207 */ /* 0x000fe40001000000 */
[----:B------:R-:W-:Y:S02]  /*0720*/  ISETP.NE.AND P1, PT, R10, RZ, P1 ;  /* 0x000000ff0a00720c */ /* 0x000fe40000f25270 */
[----:B------:R-:W-:Y:S02]  /*0730*/  SHF.R.U32.HI R8, RZ, R8, R5 ;  /* 0x00000008ff087219 */ /* 0x000fe40000011605 */
[----:B------:R-:W-:-:S02]  /*0740*/  PLOP3.LUT P0, PT, P0, P1, PT, 0xf8, 0x8f ;  /* 0x00000000008f781c */ /* 0x000fc40000703f70 */
[----:B------:R-:W-:Y:S02]  /*0750*/  SHF.R.U32.HI R10, RZ, 0x1, R8 ;  /* 0x00000001ff0a7819 */ /* 0x000fe40000011608 */
[----:B------:R-:W-:-:S04]  /*0760*/  SEL R3, RZ, 0x1, !P0 ;  /* 0x00000001ff037807 */ /* 0x000fc80004000000 */
[----:B------:R-:W-:-:S04]  /*0770*/  LOP3.LUT R3, R3, 0x1, R10, 0xf8, !PT ;  /* 0x0000000103037812 */ /* 0x000fc800078ef80a */
[----:B------:R-:W-:-:S05]  /*0780*/  LOP3.LUT R3, R3, R8, RZ, 0xc0, !PT ;  /* 0x0000000803037212 */ /* 0x000fca00078ec0ff */
[----:B------:R-:W-:-:S05]  /*0790*/  IMAD.IADD R3, R10, 0x1, R3 ;  /* 0x000000010a037824 */ /* 0x000fca00078e0203 */
[----:B------:R-:W-:Y:S01]  /*07a0*/  LOP3.LUT R0, R3, R0, RZ, 0xfc, !PT ;  /* 0x0000000003007212 */ /* 0x000fe200078efcff */
[----:B------:R-:W-:Y:S06]  /*07b0*/  BRA `(.L_x_21) ;  /* 0x0000000000107947 */ /* 0x000fec0003800000 */
.L_x_20:
[----:B------:R-:W-:-:S04]  /*07c0*/  LOP3.LUT R0, R0, 0x80000000, RZ, 0xc0, !PT ;  /* 0x8000000000007812 */ /* 0x000fc800078ec0ff */
[----:B------:R-:W-:Y:S01]  /*07d0*/  LOP3.LUT R0, R0, 0x7f800000, RZ, 0xfc, !PT ;  /* 0x7f80000000007812 */ /* 0x000fe200078efcff */
[----:B------:R-:W-:Y:S06]  /*07e0*/  BRA `(.L_x_21) ;  /* 0x0000000000047947 */ /* 0x000fec0003800000 */
.L_x_19:
[----:B------:R-:W-:-:S07]  /*07f0*/  IMAD R0, R5, 0x800000, R0 ;  /* 0x0080000005007824 */ /* 0x000fce00078e0200 */
.L_x_21:
[----:B------:R-:W-:Y:S05]  /*0800*/  BSYNC.RECONVERGENT B2 ;  /* 0x0000000000027941 */ /* 0x000fea0003800200 */
.L_x_18:
[----:B------:R-:W-:Y:S05]  /*0810*/  BRA `(.L_x_22) ;  /* 0x0000000000207947 */ /* 0x000fea0003800000 */
.L_x_17:
[----:B------:R-:W-:-:S04]  /*0820*/  LOP3.LUT R0, R9, 0x80000000, R8, 0x48, !PT ;  /* 0x8000000009007812 */ /* 0x000fc800078e4808 */
[----:B------:R-:W-:Y:S01]  /*0830*/  LOP3.LUT R0, R0, 0x7f800000, RZ, 0xfc, !PT ;  /* 0x7f80000000007812 */ /* 0x000fe200078efcff */
[----:B------:R-:W-:Y:S06]  /*0840*/  BRA `(.L_x_22) ;  /* 0x0000000000147947 */ /* 0x000fec0003800000 */
.L_x_16:
[----:B------:R-:W-:Y:S01]  /*0850*/  LOP3.LUT R0, R9, 0x80000000, R8, 0x48, !PT ;  /* 0x8000000009007812 */ /* 0x000fe200078e4808 */
[----:B------:R-:W-:Y:S06]  /*0860*/  BRA `(.L_x_22) ;  /* 0x00000000000c7947 */ /* 0x000fec0003800000 */
.L_x_15:
[----:B------:R-:W0:Y:S01]  /*0870*/  MUFU.RSQ R0, -QNAN ;  /* 0xffc0000000007908 */ /* 0x000e220000001400 */
[----:B------:R-:W-:Y:S05]  /*0880*/  BRA `(.L_x_22) ;  /* 0x0000000000047947 */ /* 0x000fea0003800000 */
.L_x_14:
[----:B------:R-:W-:-:S07]  /*0890*/  FADD.FTZ R0, R0, R3 ;  /* 0x0000000300007221 */ /* 0x000fce0000010000 */
.L_x_22:
[----:B------:R-:W-:Y:S05]  /*08a0*/  BSYNC.RECONVERGENT B1 ;  /* 0x0000000000017941 */ /* 0x000fea0003800200 */
.L_x_12:
[----:B------:R-:W-:-:S04]  /*08b0*/  IMAD.MOV.U32 R7, RZ, RZ, 0x0 ;  /* 0x00000000ff077424 */ /* 0x000fc800078e00ff */
[----:B0-----:R-:W-:Y:S05]  /*08c0*/  RET.REL.NODEC R6 `(_ZN4Dune4Cuda22device_division_scalarIfEEvPT_PKS2_S2_m) ;  /* 0xfffffff406cc7950 */ /* 0x001fea0003c3ffff */
.L_x_23:
        /* <DEDUP_REMOVED lines=11> */
.L_x_59:


//--------------------- .text._ZN4Dune4Cuda21device_product_scalarIdEEvPT_PKS2_S2_m --------------------------
	.section	.text._ZN4Dune4Cuda21device_product_scalarIdEEvPT_PKS2_S2_m,"ax",@progbits
	.align	128
        .global         _ZN4Dune4Cuda21device_product_scalarIdEEvPT_PKS2_S2_m
        .type           _ZN4Dune4Cuda21device_product_scalarIdEEvPT_PKS2_S2_m,@function
        .size           _ZN4Dune4Cuda21device_product_scalarIdEEvPT_PKS2_S2_m,(.L_x_66 - _ZN4Dune4Cuda21device_product_scalarIdEEvPT_PKS2_S2_m)
        .other          _ZN4Dune4Cuda21device_product_scalarIdEEvPT_PKS2_S2_m,@"STO_CUDA_ENTRY STV_DEFAULT"
_ZN4Dune4Cuda21device_product_scalarIdEEvPT_PKS2_S2_m:
.text._ZN4Dune4Cuda21device_product_scalarIdEEvPT_PKS2_S2_m:
        /* <DEDUP_REMOVED lines=9> */
[----:B------:R-:W0:Y:S01]  /*0090*/  LDCU.128 UR8, c[0x0][0x380] ;  /* 0x00007000ff0877ac */ /* 0x000e220008000c00 */
[----:B------:R-:W-:Y:S01]  /*00a0*/  IMAD.SHL.U32 R6, R0, 0x8, RZ ;  /* 0x0000000800067824 */ /* 0x000fe200078e00ff */
[----:B------:R-:W-:Y:S01]  /*00b0*/  SHF.R.U32.HI R0, RZ, 0x1d, R0 ;  /* 0x0000001dff007819 */ /* 0x000fe20000011600 */
[----:B------:R-:W1:Y:S01]  /*00c0*/  LDCU.64 UR4, c[0x0][0x358] ;  /* 0x00006b00ff0477ac */ /* 0x000e620008000a00 */
[----:B------:R-:W2:Y:S02]  /*00d0*/  LDCU.64 UR6, c[0x0][0x390] ;  /* 0x00007200ff0677ac */ /* 0x000ea40008000a00 */
[----:B0-----:R-:W-:-:S04]  /*00e0*/  IADD3 R4, P0, PT, R6, UR10, RZ ;  /* 0x0000000a06047c10 */ /* 0x001fc8000ff1e0ff */
[----:B------:R-:W-:-:S05]  /*00f0*/  IADD3.X R5, PT, PT, R0, UR11, RZ, P0, !PT ;  /* 0x0000000b00057c10 */ /* 0x000fca00087fe4ff */
[----:B-1----:R-:W2:Y:S01]  /*0100*/  LDG.E.64 R2, desc[UR4][R4.64] ;  /* 0x0000000404027981 */ /* 0x002ea2000c1e1b00 */
[----:B------:R-:W-:-:S04]  /*0110*/  IADD3 R6, P0, PT, R6, UR8, RZ ;  /* 0x0000000806067c10 */ /* 0x000fc8000ff1e0ff */
[----:B------:R-:W-:Y:S01]  /*0120*/  IADD3.X R7, PT, PT, R0, UR9, RZ, P0, !PT ;  /* 0x0000000900077c10 */ /* 0x000fe200087fe4ff */
[----:B--2---:R-:W-:-:S07]  /*0130*/  DMUL R2, R2, UR6 ;  /* 0x0000000602027c28 */ /* 0x004fce0008000000 */
[----:B------:R-:W-:Y:S01]  /*0140*/  STG.E.64 desc[UR4][R6.64], R2 ;  /* 0x0000000206007986 */ /* 0x000fe2000c101b04 */
[----:B------:R-:W-:Y:S05]  /*0150*/  EXIT ;  /* 0x000000000000794d */ /* 0x000fea0003800000 */
.L_x_24:
        /* <DEDUP_REMOVED lines=10> */
.L_x_66:


//--------------------- .text._ZN4Dune4Cuda21device_product_scalarIfEEvPT_PKS2_S2_m --------------------------
	.section	.text._ZN4Dune4Cuda21device_product_scalarIfEEvPT_PKS2_S2_m,"ax",@progbits
	.align	128
        .global         _ZN4Dune4Cuda21device_product_scalarIfEEvPT_PKS2_S2_m
        .type           _ZN4Dune4Cuda21device_product_scalarIfEEvPT_PKS2_S2_m,@function
        .size           _ZN4Dune4Cuda21device_product_scalarIfEEvPT_PKS2_S2_m,(.L_x_67 - _ZN4Dune4Cuda21device_product_scalarIfEEvPT_PKS2_S2_m)
        .other          _ZN4Dune4Cuda21device_product_scalarIfEEvPT_PKS2_S2_m,@"STO_CUDA_ENTRY STV_DEFAULT"
_ZN4Dune4Cuda21device_product_scalarIfEEvPT_PKS2_S2_m:
.text._ZN4Dune4Cuda21device_product_scalarIfEEvPT_PKS2_S2_m:
        /* <DEDUP_REMOVED lines=13> */
[----:B------:R-:W2:Y:S02]  /*00d0*/  LDCU UR6, c[0x0][0x390] ;  /* 0x00007200ff0677ac */ /* 0x000ea40008000800 */
[----:B0-----:R-:W-:-:S04]  /*00e0*/  IADD3 R2, P0, PT, R4, UR10, RZ ;  /* 0x0000000a04027c10 */ /* 0x001fc8000ff1e0ff */
[----:B------:R-:W-:-:S05]  /*00f0*/  IADD3.X R3, PT, PT, R0, UR11, RZ, P0, !PT ;  /* 0x0000000b00037c10 */ /* 0x000fca00087fe4ff */
[----:B-1----:R-:W2:Y:S01]  /*0100*/  LDG.E R2, desc[UR4][R2.64] ;  /* 0x0000000402027981 */ /* 0x002ea2000c1e1900 */
[----:B------:R-:W-:-:S04]  /*0110*/  IADD3 R4, P0, PT, R4, UR8, RZ ;  /* 0x0000000804047c10 */ /* 0x000fc8000ff1e0ff */
[----:B------:R-:W-:Y:S01]  /*0120*/  IADD3.X R5, PT, PT, R0, UR9, RZ, P0, !PT ;  /* 0x0000000900057c10 */ /* 0x000fe200087fe4ff */
[----:B--2---:R-:W-:-:S05]  /*0130*/  FMUL R7, R2, UR6 ;  /* 0x0000000602077c20 */ /* 0x004fca0008400000 */
[----:B------:R-:W-:Y:S01]  /*0140*/  STG.E desc[UR4][R4.64], R7 ;  /* 0x0000000704007986 */ /* 0x000fe2000c101904 */
[----:B------:R-:W-:Y:S05]  /*0150*/  EXIT ;  /* 0x000000000000794d */ /* 0x000fea0003800000 */
.L_x_25:
        /* <DEDUP_REMOVED lines=10> */
.L_x_67:


//--------------------- .text._ZN4Dune4Cuda24device_difference_scalarIdEEvPT_PKS2_S2_m --------------------------
	.section	.text._ZN4Dune4Cuda24device_difference_scalarIdEEvPT_PKS2_S2_m,"ax",@progbits
	.align	128
        .global         _ZN4Dune4Cuda24device_difference_scalarIdEEvPT_PKS2_S2_m
        .type           _ZN4Dune4Cuda24device_difference_scalarIdEEvPT_PKS2_S2_m,@function
        .size           _ZN4Dune4Cuda24device_difference_scalarIdEEvPT_PKS2_S2_m,(.L_x_68 - _ZN4Dune4Cuda24device_difference_scalarIdEEvPT_PKS2_S2_m)
        .other          _ZN4Dune4Cuda24device_difference_scalarIdEEvPT_PKS2_S2_m,@"STO_CUDA_ENTRY STV_DEFAULT"
_ZN4Dune4Cuda24device_difference_scalarIdEEvPT_PKS2_S2_m:
.text._ZN4Dune4Cuda24device_difference_scalarIdEEvPT_PKS2_S2_m:
        /* <DEDUP_REMOVED lines=19> */
[----:B--2---:R-:W-:-:S07]  /*0130*/  DADD R2, R2, -UR6 ;  /* 0x8000000602027e29 */ /* 0x004fce0008000000 */
[----:B------:R-:W-:Y:S01]  /*0140*/  STG.E.64 desc[UR4][R6.64], R2 ;  /* 0x0000000206007986 */ /* 0x000fe2000c101b04 */
[----:B------:R-:W-:Y:S05]  /*0150*/  EXIT ;  /* 0x000000000000794d */ /* 0x000fea0003800000 */
.L_x_26:
        /* <DEDUP_REMOVED lines=10> */
.L_x_68:


//--------------------- .text._ZN4Dune4Cuda24device_difference_scalarIfEEvPT_PKS2_S2_m --------------------------
	.section	.text._ZN4Dune4Cuda24device_difference_scalarIfEEvPT_PKS2_S2_m,"ax",@progbits
	.align	128
        .global         _ZN4Dune4Cuda24device_difference_scalarIfEEvPT_PKS2_S2_m
        .type           _ZN4Dune4Cuda24device_difference_scalarIfEEvPT_PKS2_S2_m,@function
        .size           _ZN4Dune4Cuda24device_difference_scalarIfEEvPT_PKS2_S2_m,(.L_x_69 - _ZN4Dune4Cuda24device_difference_scalarIfEEvPT_PKS2_S2_m)
        .other          _ZN4Dune4Cuda24device_difference_scalarIfEEvPT_PKS2_S2_m,@"STO_CUDA_ENTRY STV_DEFAULT"
_ZN4Dune4Cuda24device_difference_scalarIfEEvPT_PKS2_S2_m:
.text._ZN4Dune4Cuda24device_difference_scalarIfEEvPT_PKS2_S2_m:
        /* <DEDUP_REMOVED lines=19> */
[----:B--2---:R-:W-:-:S05]  /*0130*/  FADD R7, R2, -UR6 ;  /* 0x8000000602077e21 */ /* 0x004fca0008000000 */
[----:B------:R-:W-:Y:S01]  /*0140*/  STG.E desc[UR4][R4.64], R7 ;  /* 0x0000000704007986 */ /* 0x000fe2000c101904 */
[----:B------:R-:W-:Y:S05]  /*0150*/  EXIT ;  /* 0x000000000000794d */ /* 0x000fea0003800000 */
.L_x_27:
        /* <DEDUP_REMOVED lines=10> */
.L_x_69:


//--------------------- .text._ZN4Dune4Cuda17device_sum_scalarIdEEvPT_PKS2_S2_m --------------------------
	.section	.text._ZN4Dune4Cuda17device_sum_scalarIdEEvPT_PKS2_S2_m,"ax",@progbits
	.align	128
        .global         _ZN4Dune4Cuda17device_sum_scalarIdEEvPT_PKS2_S2_m
        .type           _ZN4Dune4Cuda17device_sum_scalarIdEEvPT_PKS2_S2_m,@function
        .size           _ZN4Dune4Cuda17device_sum_scalarIdEEvPT_PKS2_S2_m,(.L_x_70 - _ZN4Dune4Cuda17device_sum_scalarIdEEvPT_PKS2_S2_m)
        .other          _ZN4Dune4Cuda17device_sum_scalarIdEEvPT_PKS2_S2_m,@"STO_CUDA_ENTRY STV_DEFAULT"
_ZN4Dune4Cuda17device_sum_scalarIdEEvPT_PKS2_S2_m:
.text._ZN4Dune4Cuda17device_sum_scalarIdEEvPT_PKS2_S2_m:
        /* <DEDUP_REMOVED lines=19> */
[----:B--2---:R-:W-:-:S07]  /*0130*/  DADD R2, R2, UR6 ;  /* 0x0000000602027e29 */ /* 0x004fce0008000000 */
[----:B------:R-:W-:Y:S01]  /*0140*/  STG.E.64 desc[UR4][R6.64], R2 ;  /* 0x0000000206007986 */ /* 0x000fe2000c101b04 */
[----:B------:R-:W-:Y:S05]  /*0150*/  EXIT ;  /* 0x000000000000794d */ /* 0x000fea0003800000 */
.L_x_28:
        /* <DEDUP_REMOVED lines=10> */
.L_x_70:


//--------------------- .text._ZN4Dune4Cuda17device_sum_scalarIfEEvPT_PKS2_S2_m --------------------------
	.section	.text._ZN4Dune4Cuda17device_sum_scalarIfEEvPT_PKS2_S2_m,"ax",@progbits
	.align	128
        .global         _ZN4Dune4Cuda17device_sum_scalarIfEEvPT_PKS2_S2_m
        .type           _ZN4Dune4Cuda17device_sum_scalarIfEEvPT_PKS2_S2_m,@function
        .size           _ZN4Dune4Cuda17device_sum_scalarIfEEvPT_PKS2_S2_m,(.L_x_71 - _ZN4Dune4Cuda17device_sum_scalarIfEEvPT_PKS2_S2_m)
        .other          _ZN4Dune4Cuda17device_sum_scalarIfEEvPT_PKS2_S2_m,@"STO_CUDA_ENTRY STV_DEFAULT"
_ZN4Dune4Cuda17device_sum_scalarIfEEvPT_PKS2_S2_m:
.text._ZN4Dune4Cuda17device_sum_scalarIfEEvPT_PKS2_S2_m:
        /* <DEDUP_REMOVED lines=19> */
[----:B--2---:R-:W-:-:S05]  /*0130*/  FADD R7, R2, UR6 ;  /* 0x0000000602077e21 */ /* 0x004fca0008000000 */
[----:B------:R-:W-:Y:S01]  /*0140*/  STG.E desc[UR4][R4.64], R7 ;  /* 0x0000000704007986 */ /* 0x000fe2000c101904 */
[----:B------:R-:W-:Y:S05]  /*0150*/  EXIT ;  /* 0x000000000000794d */ /* 0x000fea0003800000 */
.L_x_29:
        /* <DEDUP_REMOVED lines=10> */
.L_x_71:


//--------------------- .text._ZN4Dune4Cuda23device_element_divisionIdEEvPT_PKS2_S5_m --------------------------
	.section	.text._ZN4Dune4Cuda23device_element_divisionIdEEvPT_PKS2_S5_m,"ax",@progbits
	.align	128
        .global         _ZN4Dune4Cuda23device_element_divisionIdEEvPT_PKS2_S5_m
        .type           _ZN4Dune4Cuda23device_element_divisionIdEEvPT_PKS2_S5_m,@function
        .size           _ZN4Dune4Cuda23device_element_divisionIdEEvPT_PKS2_S5_m,(.L_x_60 - _ZN4Dune4Cuda23device_element_divisionIdEEvPT_PKS2_S5_m)
        .other          _ZN4Dune4Cuda23device_element_divisionIdEEvPT_PKS2_S5_m,@"STO_CUDA_ENTRY STV_DEFAULT"
_ZN4Dune4Cuda23device_element_divisionIdEEvPT_PKS2_S5_m:
.text._ZN4Dune4Cuda23device_element_divisionIdEEvPT_PKS2_S5_m:
        /* <DEDUP_REMOVED lines=12> */
[----:B------:R-:W1:Y:S03]  /*00c0*/  LDCU.64 UR4, c[0x0][0x358] ;  /* 0x00006b00ff0477ac */ /* 0x000e660008000a00 */
[----:B0-----:R-:W-:-:S04]  /*00d0*/  IADD3 R4, P0, PT, R0, UR6, RZ ;  /* 0x0000000600047c10 */ /* 0x001fc8000ff1e0ff */
[----:B------:R-:W-:Y:S01]  /*00e0*/  IADD3.X R5, PT, PT, R8, UR7, RZ, P0, !PT ;  /* 0x0000000708057c10 */ /* 0x000fe200087fe4ff */
[----:B------:R-:W0:Y:S05]  /*00f0*/  LDCU.64 UR6, c[0x0][0x388] ;  /* 0x00007100ff0677ac */ /* 0x000e2a0008000a00 */
[----:B-1----:R-:W2:Y:S01]  /*0100*/  LDG.E.64 R4, desc[UR4][R4.64] ;  /* 0x0000000404047981 */ /* 0x002ea2000c1e1b00 */
[----:B0-----:R-:W-:-:S04]  /*0110*/  IADD3 R6, P0, PT, R0, UR6, RZ ;  /* 0x0000000600067c10 */ /* 0x001fc8000ff1e0ff */
[----:B------:R-:W-:-:S06]  /*0120*/  IADD3.X R7, PT, PT, R8, UR7, RZ, P0, !PT ;  /* 0x0000000708077c10 */ /* 0x000fcc00087fe4ff */
[----:B------:R-:W3:Y:S01]  /*0130*/  LDG.E.64 R6, desc[UR4][R6.64] ;  /* 0x0000000406067981 */ /* 0x000ee2000c1e1b00 */
[----:B------:R-:W-:Y:S01]  /*0140*/  IMAD.MOV.U32 R2, RZ, RZ, 0x1 ;  /* 0x00000001ff027424 */ /* 0x000fe200078e00ff */
[----:B------:R-:W-:Y:S01]  /*0150*/  BSSY.RECONVERGENT B0, `(.L_x_30) ;  /* 0x0000010000007945 */ /* 0x000fe20003800200 */
[----:B--2---:R-:W0:Y:S04]  /*0160*/  MUFU.RCP64H R3, R5 ;  /* 0x0000000500037308 */ /* 0x004e280000001800 */
[----:B0-----:R-:W-:Y:S01]  /*0170*/  DFMA R10, -R4, R2, 1 ;  /* 0x3ff00000040a742b */ /* 0x001fe20000000102 */
[----:B---3--:R-:W-:-:S07]  /*0180*/  FSETP.GEU.AND P1, PT, |R7|, 6.5827683646048100446e-37, PT ;  /* 0x036000000700780b */ /* 0x008fce0003f2e200 */
[----:B------:R-:W-:-:S08]  /*0190*/  DFMA R10, R10, R10, R10 ;  /* 0x0000000a0a0a722b */ /* 0x000fd0000000000a */
[----:B------:R-:W-:-:S08]  /*01a0*/  DFMA R10, R2, R10, R2 ;  /* 0x0000000a020a722b */ /* 0x000fd00000000002 */
[----:B------:R-:W-:-:S08]  /*01b0*/  DFMA R2, -R4, R10, 1 ;  /* 0x3ff000000402742b */ /* 0x000fd0000000010a */
[----:B------:R-:W-:-:S08]  /*01c0*/  DFMA R2, R10, R2, R10 ;  /* 0x000000020a02722b */ /* 0x000fd0000000000a */
[----:B------:R-:W-:-:S08]  /*01d0*/  DMUL R10, R6, R2 ;  /* 0x00000002060a7228 */ /* 0x000fd00000000000 */
[----:B------:R-:W-:-:S08]  /*01e0*/  DFMA R12, -R4, R10, R6 ;  /* 0x0000000a040c722b */ /* 0x000fd00000000106 */
[----:B------:R-:W-:-:S10]  /*01f0*/  DFMA R2, R2, R12, R10 ;  /* 0x0000000c0202722b */ /* 0x000fd4000000000a */
[----:B------:R-:W-:-:S05]  /*0200*/  FFMA R9, RZ, R5, R3 ;  /* 0x00000005ff097223 */ /* 0x000fca0000000003 */
[----:B------:R-:W-:-:S13]  /*0210*/  FSETP.GT.AND P0, PT, |R9|, 1.469367938527859385e-39, PT ;  /* 0x001000000900780b */ /* 0x000fda0003f04200 */
[----:B------:R-:W-:Y:S05]  /*0220*/  @P0 BRA P1, `(.L_x_31) ;  /* 0x0000000000080947 */ /* 0x000fea0000800000 */
[----:B------:R-:W-:-:S07]  /*0230*/  MOV R12, 0x250 ;  /* 0x00000250000c7802 */ /* 0x000fce0000000f00 */
[----:B------:R-:W-:Y:S05]  /*0240*/  CALL.REL.NOINC `($__internal_2_$__cuda_sm20_div_rn_f64_full) ;  /* 0x0000000000187944 */ /* 0x000fea0003c00000 */
.L_x_31:
[----:B------:R-:W-:Y:S05]  /*0250*/  BSYNC.RECONVERGENT B0 ;  /* 0x0000000000007941 */ /* 0x000fea0003800200 */
.L_x_30:
[----:B------:R-:W0:Y:S02]  /*0260*/  LDCU.64 UR6, c[0x0][0x380] ;  /* 0x00007000ff0677ac */ /* 0x000e240008000a00 */
[----:B0-----:R-:W-:-:S04]  /*0270*/  IADD3 R4, P0, PT, R0, UR6, RZ ;  /* 0x0000000600047c10 */ /* 0x001fc8000ff1e0ff */
[----:B------:R-:W-:-:S05]  /*0280*/  IADD3.X R5, PT, PT, R8, UR7, RZ, P0, !PT ;  /* 0x0000000708057c10 */ /* 0x000fca00087fe4ff */
[----:B------:R-:W-:Y:S01]  /*0290*/  STG.E.64 desc[UR4][R4.64], R2 ;  /* 0x0000000204007986 */ /* 0x000fe2000c101b04 */
[----:B------:R-:W-:Y:S05]  /*02a0*/  EXIT ;  /* 0x000000000000794d */ /* 0x000fea0003800000 */
        .weak           $__internal_2_$__cuda_sm20_div_rn_f64_full
        .type           $__internal_2_$__cuda_sm20_div_rn_f64_full,@function
        .size           $__internal_2_$__cuda_sm20_div_rn_f64_full,(.L_x_60 - $__internal_2_$__cuda_sm20_div_rn_f64_full)
$__internal_2_$__cuda_sm20_div_rn_f64_full:
[C---:B------:R-:W-:Y:S01]  /*02b0*/  FSETP.GEU.AND P0, PT, |R5|.reuse, 1.469367938527859385e-39, PT ;  /* 0x001000000500780b */ /* 0x040fe20003f0e200 */
[----:B------:R-:W-:Y:S01]  /*02c0*/  IMAD.MOV.U32 R10, RZ, RZ, 0x1 ;  /* 0x00000001ff0a7424 */ /* 0x000fe200078e00ff */
[----:B------:R-:W-:Y:S01]  /*02d0*/  LOP3.LUT R2, R5, 0x800fffff, RZ, 0xc0, !PT ;  /* 0x800fffff05027812 */ /* 0x000fe200078ec0ff */
[----:B------:R-:W-:Y:S01]  /*02e0*/  IMAD.MOV.U32 R13, RZ, RZ, 0x1ca00000 ;  /* 0x1ca00000ff0d7424 */ /* 0x000fe200078e00ff */
[C---:B------:R-:W-:Y:S01]  /*02f0*/  FSETP.GEU.AND P2, PT, |R7|.reuse, 1.469367938527859385e-39, PT ;  /* 0x001000000700780b */ /* 0x040fe20003f4e200 */
[----:B------:R-:W-:Y:S01]  /*0300*/  BSSY.RECONVERGENT B1, `(.L_x_32) ;  /* 0x0000053000017945 */ /* 0x000fe20003800200 */
[----:B------:R-:W-:Y:S01]  /*0310*/  LOP3.LUT R3, R2, 0x3ff00000, RZ, 0xfc, !PT ;  /* 0x3ff0000002037812 */ /* 0x000fe200078efcff */
[----:B------:R-:W-:Y:S01]  /*0320*/  IMAD.MOV.U32 R2, RZ, RZ, R4 ;  /* 0x000000ffff027224 */ /* 0x000fe200078e0004 */
[----:B------:R-:W-:-:S05]  /*0330*/  LOP3.LUT R9, R7, 0x7ff00000, RZ, 0xc0, !PT ;  /* 0x7ff0000007097812 */ /* 0x000fca00078ec0ff */
[----:B------:R-:W-:-:S04]  /*0340*/  @!P0 DMUL R2, R4, 8.98846567431157953865e+307 ;  /* 0x7fe0000004028828 */ /* 0x000fc80000000000 */
[----:B------:R-:W-:Y:S02]  /*0350*/  @!P2 LOP3.LUT R18, R5, 0x7ff00000, RZ, 0xc0, !PT ;  /* 0x7ff000000512a812 */ /* 0x000fe400078ec0ff */
[----:B------:R-:W0:Y:S02]  /*0360*/  MUFU.RCP64H R11, R3 ;  /* 0x00000003000b7308 */ /* 0x000e240000001800 */
[----:B------:R-:W-:Y:S01]  /*0370*/  @!P2 ISETP.GE.U32.AND P3, PT, R9, R18, PT ;  /* 0x000000120900a20c */ /* 0x000fe20003f66070 */
[----:B------:R-:W-:Y:S01]  /*0380*/  @!P2 IMAD.MOV.U32 R18, RZ, RZ, RZ ;  /* 0x000000ffff12a224 */ /* 0x000fe200078e00ff */
[----:B0-----:R-:W-:-:S08]  /*0390*/  DFMA R14, R10, -R2, 1 ;  /* 0x3ff000000a0e742b */ /* 0x001fd00000000802 */
[----:B------:R-:W-:Y:S01]  /*03a0*/  DFMA R16, R14, R14, R14 ;  /* 0x0000000e0e10722b */ /* 0x000fe2000000000e */
[----:B------:R-:W-:Y:S02]  /*03b0*/  LOP3.LUT R14, R5, 0x7ff00000, RZ, 0xc0, !PT ;  /* 0x7ff00000050e7812 */ /* 0x000fe400078ec0ff */
[----:B------:R-:W-:Y:S02]  /*03c0*/  @!P2 SEL R15, R13, 0x63400000, !P3 ;  /* 0x634000000d0fa807 */ /* 0x000fe40005800000 */
[----:B------:R-:W-:-:S03]  /*03d0*/  ISETP.GE.U32.AND P1, PT, R9, R14, PT ;  /* 0x0000000e0900720c */ /* 0x000fc60003f26070 */
[----:B------:R-:W-:Y:S01]  /*03e0*/  DFMA R16, R10, R16, R10 ;  /* 0x000000100a10722b */ /* 0x000fe2000000000a */
[--C-:B------:R-:W-:Y:S01]  /*03f0*/  @!P2 LOP3.LUT R15, R15, 0x80000000, R7.reuse, 0xf8, !PT ;  /* 0x800000000f0fa812 */ /* 0x100fe200078ef807 */
[----:B------:R-:W-:Y:S01]  /*0400*/  IMAD.MOV.U32 R10, RZ, RZ, R6 ;  /* 0x000000ffff0a7224 */ /* 0x000fe200078e0006 */
[----:B------:R-:W-:Y:S02]  /*0410*/  SEL R11, R13, 0x63400000, !P1 ;  /* 0x634000000d0b7807 */ /* 0x000fe40004800000 */
[----:B------:R-:W-:Y:S02]  /*0420*/  @!P2 LOP3.LUT R19, R15, 0x100000, RZ, 0xfc, !PT ;  /* 0x001000000f13a812 */ /* 0x000fe400078efcff */
[----:B------:R-:W-:Y:S01]  /*0430*/  LOP3.LUT R11, R11, 0x800fffff, R7, 0xf8, !PT ;  /* 0x800fffff0b0b7812 */ /* 0x000fe200078ef807 */
[----:B------:R-:W-:-:S05]  /*0440*/  DFMA R20, R16, -R2, 1 ;  /* 0x3ff000001014742b */ /* 0x000fca0000000802 */
[----:B------:R-:W-:-:S03]  /*0450*/  @!P2 DFMA R10, R10, 2, -R18 ;  /* 0x400000000a0aa82b */ /* 0x000fc60000000812 */
[----:B------:R-:W-:Y:S01]  /*0460*/  DFMA R16, R16, R20, R16 ;  /* 0x000000141010722b */ /* 0x000fe20000000010 */
[----:B------:R-:W-:Y:S02]  /*0470*/  IMAD.MOV.U32 R21, RZ, RZ, R9 ;  /* 0x000000ffff157224 */ /* 0x000fe400078e0009 */
[----:B------:R-:W-:Y:S01]  /*0480*/  IMAD.MOV.U32 R20, RZ, RZ, R14 ;  /* 0x000000ffff147224 */ /* 0x000fe200078e000e */
[----:B------:R-:W-:-:S03]  /*0490*/  @!P0 LOP3.LUT R20, R3, 0x7ff00000, RZ, 0xc0, !PT ;  /* 0x7ff0000003148812 */ /* 0x000fc600078ec0ff */
[----:B------:R-:W-:Y:S01]  /*04a0*/  @!P2 LOP3.LUT R21, R11, 0x7ff00000, RZ, 0xc0, !PT ;  /* 0x7ff000000b15a812 */ /* 0x000fe200078ec0ff */
[----:B------:R-:W-:Y:S01]  /*04b0*/  DMUL R18, R16, R10 ;  /* 0x0000000a10127228 */ /* 0x000fe20000000000 */
[----:B------:R-:W-:-:S03]  /*04c0*/  VIADD R23, R20, 0xffffffff ;  /* 0xffffffff14177836 */ /* 0x000fc60000000000 */
[----:B------:R-:W-:-:S04]  /*04d0*/  VIADD R22, R21, 0xffffffff ;  /* 0xffffffff15167836 */ /* 0x000fc80000000000 */
[----:B------:R-:W-:Y:S01]  /*04e0*/  DFMA R14, R18, -R2, R10 ;  /* 0x80000002120e722b */ /* 0x000fe2000000000a */
[----:B------:R-:W-:-:S04]  /*04f0*/  ISETP.GT.U32.AND P0, PT, R22, 0x7feffffe, PT ;  /* 0x7feffffe1600780c */ /* 0x000fc80003f04070 */
[----:B------:R-:W-:-:S03]  /*0500*/  ISETP.GT.U32.OR P0, PT, R23, 0x7feffffe, P0 ;  /* 0x7feffffe1700780c */ /* 0x000fc60000704470 */
[----:B------:R-:W-:-:S10]  /*0510*/  DFMA R14, R16, R14, R18 ;  /* 0x0000000e100e722b */ /* 0x000fd40000000012 */
[----:B------:R-:W-:Y:S05]  /*0520*/  @P0 BRA `(.L_x_33) ;  /* 0x00000000006c0947 */ /* 0x000fea0003800000 */
[----:B------:R-:W-:-:S04]  /*0530*/  LOP3.LUT R16, R5, 0x7ff00000, RZ, 0xc0, !PT ;  /* 0x7ff0000005107812 */ /* 0x000fc800078ec0ff */
[CC--:B------:R-:W-:Y:S02]  /*0540*/  VIADDMNMX R6, R9.reuse, -R16.reuse, 0xb9600000, !PT ;  /* 0xb960000009067446 */ /* 0x0c0fe40007800910 */
[----:B------:R-:W-:Y:S02]  /*0550*/  ISETP.GE.U32.AND P0, PT, R9, R16, PT ;  /* 0x000000100900720c */ /* 0x000fe40003f06070 */
[----:B------:R-:W-:Y:S02]  /*0560*/  VIMNMX R6, PT, PT, R6, 0x46a00000, PT ;  /* 0x46a0000006067848 */ /* 0x000fe40003fe0100 */
[----:B------:R-:W-:-:S05]  /*0570*/  SEL R9, R13, 0x63400000, !P0 ;  /* 0x634000000d097807 */ /* 0x000fca0004000000 */
[----:B------:R-:W-:Y:S02]  /*0580*/  IMAD.IADD R9, R6, 0x1, -R9 ;  /* 0x0000000106097824 */ /* 0x000fe400078e0a09 */
[----:B------:R-:W-:Y:S02]  /*0590*/  IMAD.MOV.U32 R6, RZ, RZ, RZ ;  /* 0x000000ffff067224 */ /* 0x000fe400078e00ff */
        /* <DEDUP_REMOVED lines=12> */
[----:B------:R-:W-:Y:S01]  /*0660*/  IMAD.MOV.U32 R2, RZ, RZ, RZ ;  /* 0x000000ffff027224 */ /* 0x000fe200078e00ff */
[----:B------:R-:W-:-:S05]  /*0670*/  IADD3 R9, PT, PT, -R9, -0x43300000, RZ ;  /* 0xbcd0000009097810 */ /* 0x000fca0007ffe1ff */
[----:B------:R-:W-:-:S03]  /*0680*/  DFMA R2, R16, -R2, R14 ;  /* 0x800000021002722b */ /* 0x000fc6000000000e */
[----:B------:R-:W-:-:S07]  /*0690*/  LOP3.LUT R5, R7, R5, RZ, 0x3c, !PT ;  /* 0x0000000507057212 */ /* 0x000fce00078e3cff */
[----:B------:R-:W-:-:S04]  /*06a0*/  FSETP.NEU.AND P0, PT, |R3|, R9, PT ;  /* 0x000000090300720b */ /* 0x000fc80003f0d200 */
[----:B------:R-:W-:Y:S02]  /*06b0*/  FSEL R16, R6, R16, !P0 ;  /* 0x0000001006107208 */ /* 0x000fe40004000000 */
[----:B------:R-:W-:Y:S01]  /*06c0*/  FSEL R17, R5, R17, !P0 ;  /* 0x0000001105117208 */ /* 0x000fe20004000000 */
[----:B------:R-:W-:Y:S06]  /*06d0*/  BRA `(.L_x_34) ;  /* 0x0000000000547947 */ /* 0x000fec0003800000 */
.L_x_33:
[----:B------:R-:W-:-:S14]  /*06e0*/  DSETP.NAN.AND P0, PT, R6, R6, PT ;  /* 0x000000060600722a */ /* 0x000fdc0003f08000 */
[----:B------:R-:W-:Y:S05]  /*06f0*/  @P0 BRA `(.L_x_35) ;  /* 0x0000000000440947 */ /* 0x000fea0003800000 */
[----:B------:R-:W-:-:S14]  /*0700*/  DSETP.NAN.AND P0, PT, R4, R4, PT ;  /* 0x000000040400722a */ /* 0x000fdc0003f08000 */
        /* <DEDUP_REMOVED lines=13> */
.L_x_36:
[----:B------:R-:W-:Y:S01]  /*07e0*/  LOP3.LUT R17, R5, 0x80000, RZ, 0xfc, !PT ;  /* 0x0008000005117812 */ /* 0x000fe200078efcff */
[----:B------:R-:W-:Y:S01]  /*07f0*/  IMAD.MOV.U32 R16, RZ, RZ, R4 ;  /* 0x000000ffff107224 */ /* 0x000fe200078e0004 */
[----:B------:R-:W-:Y:S06]  /*0800*/  BRA `(.L_x_34) ;  /* 0x0000000000087947 */ /* 0x000fec0003800000 */
.L_x_35:
[----:B------:R-:W-:Y:S01]  /*0810*/  LOP3.LUT R17, R7, 0x80000, RZ, 0xfc, !PT ;  /* 0x0008000007117812 */ /* 0x000fe200078efcff */
[----:B------:R-:W-:-:S07]  /*0820*/  IMAD.MOV.U32 R16, RZ, RZ, R6 ;  /* 0x000000ffff107224 */ /* 0x000fce00078e0006 */
.L_x_34:
[----:B------:R-:W-:Y:S05]  /*0830*/  BSYNC.RECONVERGENT B1 ;  /* 0x0000000000017941 */ /* 0x000fea0003800200 */
.L_x_32:
[----:B------:R-:W-:Y:S02]  /*0840*/  IMAD.MOV.U32 R13, RZ, RZ, 0x0 ;  /* 0x00000000ff0d7424 */ /* 0x000fe400078e00ff */
[----:B------:R-:W-:Y:S02]  /*0850*/  IMAD.MOV.U32 R2, RZ, RZ, R16 ;  /* 0x000000ffff027224 */ /* 0x000fe400078e0010 */
[----:B------:R-:W-:Y:S01]  /*0860*/  IMAD.MOV.U32 R3, RZ, RZ, R17 ;  /* 0x000000ffff037224 */ /* 0x000fe200078e0011 */
[----:B------:R-:W-:Y:S06]  /*0870*/  RET.REL.NODEC R12 `(_ZN4Dune4Cuda23device_element_divisionIdEEvPT_PKS2_S5_m) ;  /* 0xfffffff40ce07950 */ /* 0x000fec0003c3ffff */
.L_x_37:
        /* <DEDUP_REMOVED lines=16> */
.L_x_60:


//--------------------- .text._ZN4Dune4Cuda23device_element_divisionIfEEvPT_PKS2_S5_m --------------------------
	.section	.text._ZN4Dune4Cuda23device_element_divisionIfEEvPT_PKS2_S5_m,"ax",@progbits
	.align	128
        .global         _ZN4Dune4Cuda23device_element_divisionIfEEvPT_PKS2_S5_m
        .type           _ZN4Dune4Cuda23device_element_divisionIfEEvPT_PKS2_S5_m,@function
        .size           _ZN4Dune4Cuda23device_element_divisionIfEEvPT_PKS2_S5_m,(.L_x_61 - _ZN4Dune4Cuda23device_element_divisionIfEEvPT_PKS2_S5_m)
        .other          _ZN4Dune4Cuda23device_element_divisionIfEEvPT_PKS2_S5_m,@"STO_CUDA_ENTRY STV_DEFAULT"
_ZN4Dune4Cuda23device_element_divisionIfEEvPT_PKS2_S5_m:
.text._ZN4Dune4Cuda23device_element_divisionIfEEvPT_PKS2_S5_m:
        /* <DEDUP_REMOVED lines=15> */
[----:B------:R-:W0:Y:S04]  /*00f0*/  LDCU.64 UR6, c[0x0][0x388] ;  /* 0x00007100ff0677ac */ /* 0x000e280008000a00 */
[----:B-1----:R-:W2:Y:S01]  /*0100*/  LDG.E R3, desc[UR4][R8.64] ;  /* 0x0000000408037981 */ /* 0x002ea2000c1e1900 */
[----:B0-----:R-:W-:-:S04]  /*0110*/  IADD3 R6, P0, PT, R4, UR6, RZ ;  /* 0x0000000604067c10 */ /* 0x001fc8000ff1e0ff */
[----:B------:R-:W-:-:S05]  /*0120*/  IADD3.X R7, PT, PT, R2, UR7, RZ, P0, !PT ;  /* 0x0000000702077c10 */ /* 0x000fca00087fe4ff */
[----:B------:R-:W3:Y:S01]  /*0130*/  LDG.E R0, desc[UR4][R6.64] ;  /* 0x0000000406007981 */ /* 0x000ee2000c1e1900 */
[----:B------:R-:W-:Y:S01]  /*0140*/  BSSY.RECONVERGENT B0, `(.L_x_38) ;  /* 0x000000c000007945 */ /* 0x000fe20003800200 */
[----:B--2---:R-:W0:Y:S02]  /*0150*/  MUFU.RCP R10, R3 ;  /* 0x00000003000a7308 */ /* 0x004e240000001000 */
[----:B0-----:R-:W-:-:S04]  /*0160*/  FFMA R5, -R3, R10, 1 ;  /* 0x3f80000003057423 */ /* 0x001fc8000000010a */
[----:B------:R-:W-:Y:S02]  /*0170*/  FFMA R5, R10, R5, R10 ;  /* 0x000000050a057223 */ /* 0x000fe4000000000a */
[----:B---3--:R-:W0:Y:S02]  /*0180*/  FCHK P0, R0, R3 ;  /* 0x0000000300007302 */ /* 0x008e240000000000 */
[----:B------:R-:W-:-:S04]  /*0190*/  FFMA R10, R0, R5, RZ ;  /* 0x00000005000a7223 */ /* 0x000fc800000000ff */
[----:B------:R-:W-:-:S04]  /*01a0*/  FFMA R11, -R3, R10, R0 ;  /* 0x0000000a030b7223 */ /* 0x000fc80000000100 */
[----:B------:R-:W-:Y:S01]  /*01b0*/  FFMA R11, R5, R11, R10 ;  /* 0x0000000b050b7223 */ /* 0x000fe2000000000a */
[----:B0-----:R-:W-:Y:S06]  /*01c0*/  @!P0 BRA `(.L_x_39) ;  /* 0x00000000000c8947 */ /* 0x001fec0003800000 */
[----:B------:R-:W-:-:S07]  /*01d0*/  MOV R6, 0x1f0 ;  /* 0x000001f000067802 */ /* 0x000fce0000000f00 */
[----:B------:R-:W-:Y:S05]  /*01e0*/  CALL.REL.NOINC `($__internal_3_$__cuda_sm3x_div_rn_noftz_f32_slowpath) ;  /* 0x00000000001c7944 */ /* 0x000fea0003c00000 */
[----:B------:R-:W-:-:S07]  /*01f0*/  IMAD.MOV.U32 R11, RZ, RZ, R0 ;  /* 0x000000ffff0b7224 */ /* 0x000fce00078e0000 */
.L_x_39:
[----:B------:R-:W-:Y:S05]  /*0200*/  BSYNC.RECONVERGENT B0 ;  /* 0x0000000000007941 */ /* 0x000fea0003800200 */
.L_x_38:
[----:B------:R-:W0:Y:S02]  /*0210*/  LDCU.64 UR6, c[0x0][0x380] ;  /* 0x00007000ff0677ac */ /* 0x000e240008000a00 */
[----:B0-----:R-:W-:-:S04]  /*0220*/  IADD3 R4, P0, PT, R4, UR6, RZ ;  /* 0x0000000604047c10 */ /* 0x001fc8000ff1e0ff */
[----:B------:R-:W-:-:S05]  /*0230*/  IADD3.X R5, PT, PT, R2, UR7, RZ, P0, !PT ;  /* 0x0000000702057c10 */ /* 0x000fca00087fe4ff */
[----:B------:R-:W-:Y:S01]  /*0240*/  STG.E desc[UR4][R4.64], R11 ;  /* 0x0000000b04007986 */ /* 0x000fe2000c101904 */
[----:B------:R-:W-:Y:S05]  /*0250*/  EXIT ;  /* 0x000000000000794d */ /* 0x000fea0003800000 */
        .weak           $__internal_3_$__cuda_sm3x_div_rn_noftz_f32_slowpath
        .type           $__internal_3_$__cuda_sm3x_div_rn_noftz_f32_slowpath,@function
        .size           $__internal_3_$__cuda_sm3x_div_rn_noftz_f32_slowpath,(.L_x_61 - $__internal_3_$__cuda_sm3x_div_rn_noftz_f32_slowpath)
$__internal_3_$__cuda_sm3x_div_rn_noftz_f32_slowpath:
[--C-:B------:R-:W-:Y:S01]  /*0260*/  SHF.R.U32.HI R7, RZ, 0x17, R3.reuse ;  /* 0x00000017ff077819 */ /* 0x100fe20000011603 */
[----:B------:R-:W-:Y:S01]  /*0270*/  BSSY.RECONVERGENT B1, `(.L_x_40) ;  /* 0x0000064000017945 */ /* 0x000fe20003800200 */
[--C-:B------:R-:W-:Y:S01]  /*0280*/  SHF.R.U32.HI R5, RZ, 0x17, R0.reuse ;  /* 0x00000017ff057819 */ /* 0x100fe20000011600 */
[----:B------:R-:W-:Y:S01]  /*0290*/  IMAD.MOV.U32 R8, RZ, RZ, R0 ;  /* 0x000000ffff087224 */ /* 0x000fe200078e0000 */
[----:B------:R-:W-:Y:S01]  /*02a0*/  LOP3.LUT R7, R7, 0xff, RZ, 0xc0, !PT ;  /* 0x000000ff07077812 */ /* 0x000fe200078ec0ff */
[----:B------:R-:W-:Y:S01]  /*02b0*/  IMAD.MOV.U32 R9, RZ, RZ, R3 ;  /* 0x000000ffff097224 */ /* 0x000fe200078e0003 */
[----:B------:R-:W-:-:S03]  /*02c0*/  LOP3.LUT R5, R5, 0xff, RZ, 0xc0, !PT ;  /* 0x000000ff05057812 */ /* 0x000fc600078ec0ff */
[----:B------:R-:W-:Y:S02]  /*02d0*/  VIADD R12, R7, 0xffffffff ;  /* 0xffffffff070c7836 */ /* 0x000fe40000000000 */
[----:B------:R-:W-:-:S03]  /*02e0*/  VIADD R11, R5, 0xffffffff ;  /* 0xffffffff050b7836 */ /* 0x000fc60000000000 */
        /* <DEDUP_REMOVED lines=27> */
.L_x_41:
        /* <DEDUP_REMOVED lines=51> */
.L_x_48:
[----:B------:R-:W-:-:S04]  /*07d0*/  LOP3.LUT R0, R0, 0x80000000, RZ, 0xc0, !PT ;  /* 0x8000000000007812 */ /* 0x000fc800078ec0ff */
[----:B------:R-:W-:Y:S01]  /*07e0*/  LOP3.LUT R0, R0, 0x7f800000, RZ, 0xfc, !PT ;  /* 0x7f80000000007812 */ /* 0x000fe200078efcff */
[----:B------:R-:W-:Y:S06]  /*07f0*/  BRA `(.L_x_49) ;  /* 0x0000000000047947 */ /* 0x000fec0003800000 */
.L_x_47:
[----:B------:R-:W-:-:S07]  /*0800*/  IMAD R0, R5, 0x800000, R0 ;  /* 0x0080000005007824 */ /* 0x000fce00078e0200 */
.L_x_49:
[----:B------:R-:W-:Y:S05]  /*0810*/  BSYNC.RECONVERGENT B2 ;  /* 0x0000000000027941 */ /* 0x000fea0003800200 */
.L_x_46:
[----:B------:R-:W-:Y:S05]  /*0820*/  BRA `(.L_x_50) ;  /* 0x0000000000207947 */ /* 0x000fea0003800000 */
.L_x_45:
[----:B------:R-:W-:-:S04]  /*0830*/  LOP3.LUT R0, R9, 0x80000000, R8, 0x48, !PT ;  /* 0x8000000009007812 */ /* 0x000fc800078e4808 */
[----:B------:R-:W-:Y:S01]  /*0840*/  LOP3.LUT R0, R0, 0x7f800000, RZ, 0xfc, !PT ;  /* 0x7f80000000007812 */ /* 0x000fe200078efcff */
[----:B------:R-:W-:Y:S06]  /*0850*/  BRA `(.L_x_50) ;  /* 0x0000000000147947 */ /* 0x000fec0003800000 */
.L_x_44:
[----:B------:R-:W-:Y:S01]  /*0860*/  LOP3.LUT R0, R9, 0x80000000, R8, 0x48, !PT ;  /* 0x8000000009007812 */ /* 0x000fe200078e4808 */
[----:B------:R-:W-:Y:S06]  /*0870*/  BRA `(.L_x_50) ;  /* 0x00000000000c7947 */ /* 0x000fec0003800000 */
.L_x_43:
[----:B------:R-:W0:Y:S01]  /*0880*/  MUFU.RSQ R0, -QNAN ;  /* 0xffc0000000007908 */ /* 0x000e220000001400 */
[----:B------:R-:W-:Y:S05]  /*0890*/  BRA `(.L_x_50) ;  /* 0x0000000000047947 */ /* 0x000fea0003800000 */
.L_x_42:
[----:B------:R-:W-:-:S07]  /*08a0*/  FADD.FTZ R0, R0, R3 ;  /* 0x0000000300007221 */ /* 0x000fce0000010000 */
.L_x_50:
[----:B------:R-:W-:Y:S05]  /*08b0*/  BSYNC.RECONVERGENT B1 ;  /* 0x0000000000017941 */ /* 0x000fea0003800200 */
.L_x_40:
[----:B------:R-:W-:-:S04]  /*08c0*/  IMAD.MOV.U32 R7, RZ, RZ, 0x0 ;  /* 0x00000000ff077424 */ /* 0x000fc800078e00ff */
[----:B0-----:R-:W-:Y:S05]  /*08d0*/  RET.REL.NODEC R6 `(_ZN4Dune4Cuda23device_element_divisionIfEEvPT_PKS2_S5_m) ;  /* 0xfffffff406c87950 */ /* 0x001fea0003c3ffff */
.L_x_51:
        /* <DEDUP_REMOVED lines=10> */
.L_x_61:


//--------------------- .text._ZN4Dune4Cuda22device_element_productIdEEvPT_PKS2_S5_m --------------------------
	.section	.text._ZN4Dune4Cuda22device_element_productIdEEvPT_PKS2_S5_m,"ax",@progbits
	.align	128
        .global         _ZN4Dune4Cuda22device_element_productIdEEvPT_PKS2_S5_m
        .type           _ZN4Dune4Cuda22device_element_productIdEEvPT_PKS2_S5_m,@function
        .size           _ZN4Dune4Cuda22device_element_productIdEEvPT_PKS2_S5_m,(.L_x_74 - _ZN4Dune4Cuda22device_element_productIdEEvPT_PKS2_S5_m)
        .other          _ZN4Dune4Cuda22device_element_productIdEEvPT_PKS2_S5_m,@"STO_CUDA_ENTRY STV_DEFAULT"
_ZN4Dune4Cuda22device_element_productIdEEvPT_PKS2_S5_m:
.text._ZN4Dune4Cuda22device_element_productIdEEvPT_PKS2_S5_m:
        /* <DEDUP_REMOVED lines=16> */
[----:B------:R-:W-:-:S02]  /*0100*/  IADD3.X R5, PT, PT, R0, UR7, RZ, P1, !PT ;  /* 0x0000000700057c10 */ /* 0x000fc40008ffe4ff */
[----:B------:R-:W-:-:S04]  /*0110*/  IADD3.X R7, PT, PT, R0, UR11, RZ, P0, !PT ;  /* 0x0000000b00077c10 */ /* 0x000fc800087fe4ff */
[----:B--2---:R-:W2:Y:S04]  /*0120*/  LDG.E.64 R4, desc[UR4][R4.64] ;  /* 0x0000000404047981 */ /* 0x004ea8000c1e1b00 */
[----:B------:R-:W2:Y:S01]  /*0130*/  LDG.E.64 R2, desc[UR4][R6.64] ;  /* 0x0000000406027981 */ /* 0x000ea2000c1e1b00 */
[----:B------:R-:W-:-:S04]  /*0140*/  IADD3 R8, P0, PT, R8, UR8, RZ ;  /* 0x0000000808087c10 */ /* 0x000fc8000ff1e0ff */
[----:B------:R-:W-:Y:S01]  /*0150*/  IADD3.X R9, PT, PT, R0, UR9, RZ, P0, !PT ;  /* 0x0000000900097c10 */ /* 0x000fe200087fe4ff */
[----:B--2---:R-:W-:-:S07]  /*0160*/  DMUL R2, R2, R4 ;  /* 0x0000000402027228 */ /* 0x004fce0000000000 */
[----:B------:R-:W-:Y:S01]  /*0170*/  STG.E.64 desc[UR4][R8.64], R2 ;  /* 0x0000000208007986 */ /* 0x000fe2000c101b04 */
[----:B------:R-:W-:Y:S05]  /*0180*/  EXIT ;  /* 0x000000000000794d */ /* 0x000fea0003800000 */
.L_x_52:
        /* <DEDUP_REMOVED lines=15> */
.L_x_74:


//--------------------- .text._ZN4Dune4Cuda22device_element_productIfEEvPT_PKS2_S5_m --------------------------
	.section	.text._ZN4Dune4Cuda22device_element_productIfEEvPT_PKS2_S5_m,"ax",@progbits
	.align	128
        .global         _ZN4Dune4Cuda22device_element_productIfEEvPT_PKS2_S5_m
        .type           _ZN4Dune4Cuda22device_element_productIfEEvPT_PKS2_S5_m,@function
        .size           _ZN4Dune4Cuda22device_element_productIfEEvPT_PKS2_S5_m,(.L_x_75 - _ZN4Dune4Cuda22device_element_productIfEEvPT_PKS2_S5_m)
        .other          _ZN4Dune4Cuda22device_element_productIfEEvPT_PKS2_S5_m,@"STO_CUDA_ENTRY STV_DEFAULT"
_ZN4Dune4Cuda22device_element_productIfEEvPT_PKS2_S5_m:
.text._ZN4Dune4Cuda22device_element_productIfEEvPT_PKS2_S5_m:
        /* <DEDUP_REMOVED lines=18> */
[----:B--2---:R-:W2:Y:S04]  /*0120*/  LDG.E R5, desc[UR4][R4.64] ;  /* 0x0000000404057981 */ /* 0x004ea8000c1e1900 */
[----:B------:R-:W2:Y:S01]  /*0130*/  LDG.E R2, desc[UR4][R2.64] ;  /* 0x0000000402027981 */ /* 0x000ea2000c1e1900 */
[----:B------:R-:W-:-:S04]  /*0140*/  IADD3 R6, P0, PT, R6, UR8, RZ ;  /* 0x0000000806067c10 */ /* 0x000fc8000ff1e0ff */
[----:B------:R-:W-:Y:S01]  /*0150*/  IADD3.X R7, PT, PT, R0, UR9, RZ, P0, !PT ;  /* 0x0000000900077c10 */ /* 0x000fe200087fe4ff */
[----:B--2---:R-:W-:-:S05]  /*0160*/  FMUL R9, R2, R5 ;  /* 0x0000000502097220 */ /* 0x004fca0000400000 */
[----:B------:R-:W-:Y:S01]  /*0170*/  STG.E desc[UR4][R6.64], R9 ;  /* 0x0000000906007986 */ /* 0x000fe2000c101904 */
[----:B------:R-:W-:Y:S05]  /*0180*/  EXIT ;  /* 0x000000000000794d */ /* 0x000fea0003800000 */
.L_x_53:
        /* <DEDUP_REMOVED lines=15> */
.L_x_75:


//--------------------- .text._ZN4Dune4Cuda17device_differenceIdEEvPT_PKS2_S5_m --------------------------
	.section	.text._ZN4Dune4Cuda17device_differenceIdEEvPT_PKS2_S5_m,"ax",@progbits
	.align	128
        .global         _ZN4Dune4Cuda17device_differenceIdEEvPT_PKS2_S5_m
        .type           _ZN4Dune4Cuda17device_differenceIdEEvPT_PKS2_S5_m,@function
        .size           _ZN4Dune4Cuda17device_differenceIdEEvPT_PKS2_S5_m,(.L_x_76 - _ZN4Dune4Cuda17device_differenceIdEEvPT_PKS2_S5_m)
        .other          _ZN4Dune4Cuda17device_differenceIdEEvPT_PKS2_S5_m,@"STO_CUDA_ENTRY STV_DEFAULT"
_ZN4Dune4Cuda17device_differenceIdEEvPT_PKS2_S5_m:
.text._ZN4Dune4Cuda17device_differenceIdEEvPT_PKS2_S5_m:
        /* <DEDUP_REMOVED lines=22> */
[----:B--2---:R-:W-:-:S07]  /*0160*/  DADD R2, R2, -R4 ;  /* 0x0000000002027229 */ /* 0x004fce0000000804 */
[----:B------:R-:W-:Y:S01]  /*0170*/  STG.E.64 desc[UR4][R8.64], R2 ;  /* 0x0000000208007986 */ /* 0x000fe2000c101b04 */
[----:B------:R-:W-:Y:S05]  /*0180*/  EXIT ;  /* 0x000000000000794d */ /* 0x000fea0003800000 */
.L_x_54:
        /* <DEDUP_REMOVED lines=15> */
.L_x_76:


//--------------------- .text._ZN4Dune4Cuda17device_differenceIfEEvPT_PKS2_S5_m --------------------------
	.section	.text._ZN4Dune4Cuda17device_differenceIfEEvPT_PKS2_S5_m,"ax",@progbits
	.align	128
        .global         _ZN4Dune4Cuda17device_differenceIfEEvPT_PKS2_S5_m
        .type           _ZN4Dune4Cuda17device_differenceIfEEvPT_PKS2_S5_m,@function
        .size           _ZN4Dune4Cuda17device_differenceIfEEvPT_PKS2_S5_m,(.L_x_77 - _ZN4Dune4Cuda17device_differenceIfEEvPT_PKS2_S5_m)
        .other          _ZN4Dune4Cuda17device_differenceIfEEvPT_PKS2_S5_m,@"STO_CUDA_ENTRY STV_DEFAULT"
_ZN4Dune4Cuda17device_differenceIfEEvPT_PKS2_S5_m:
.text._ZN4Dune4Cuda17device_differenceIfEEvPT_PKS2_S5_m:
        /* <DEDUP_REMOVED lines=22> */
[----:B--2---:R-:W-:-:S05]  /*0160*/  FADD R9, R2, -R5 ;  /* 0x8000000502097221 */ /* 0x004fca0000000000 */
[----:B------:R-:W-:Y:S01]  /*0170*/  STG.E desc[UR4][R6.64], R9 ;  /* 0x0000000906007986 */ /* 0x000fe2000c101904 */
[----:B------:R-:W-:Y:S05]  /*0180*/  EXIT ;  /* 0x000000000000794d */ /* 0x000fea0003800000 */
.L_x_55:
        /* <DEDUP_REMOVED lines=15> */
.L_x_77:


//--------------------- .text._ZN4Dune4Cuda10device_sumIdEEvPT_PKS2_S5_m --------------------------
	.section	.text._ZN4Dune4Cuda10device_sumIdEEvPT_PKS2_S5_m,"ax",@progbits
	.align	128
        .global         _ZN4Dune4Cuda10device_sumIdEEvPT_PKS2_S5_m
        .type           _ZN4Dune4Cuda10device_sumIdEEvPT_PKS2_S5_m,@function
        .size           _ZN4Dune4Cuda10device_sumIdEEvPT_PKS2_S5_m,(.L_x_78 - _ZN4Dune4Cuda10device_sumIdEEvPT_PKS2_S5_m)
        .other          _ZN4Dune4Cuda10device_sumIdEEvPT_PKS2_S5_m,@"STO_CUDA_ENTRY STV_DEFAULT"
_ZN4Dune4Cuda10device_sumIdEEvPT_PKS2_S5_m:
.text._ZN4Dune4Cuda10device_sumIdEEvPT_PKS2_S5_m:
        /* <DEDUP_REMOVED lines=22> */
[----:B--2---:R-:W-:-:S07]  /*0160*/  DADD R2, R2, R4 ;  /* 0x0000000002027229 */ /* 0x004fce0000000004 */
[----:B------:R-:W-:Y:S01]  /*0170*/  STG.E.64 desc[UR4][R8.64], R2 ;  /* 0x0000000208007986 */ /* 0x000fe2000c101b04 */
[----:B------:R-:W-:Y:S05]  /*0180*/  EXIT ;  /* 0x000000000000794d */ /* 0x000fea0003800000 */
.L_x_56:
        /* <DEDUP_REMOVED lines=15> */
.L_x_78:


//--------------------- .text._ZN4Dune4Cuda10device_sumIfEEvPT_PKS2_S5_m --------------------------
	.section	.text._ZN4Dune4Cuda10device_sumIfEEvPT_PKS2_S5_m,"ax",@progbits
	.align	128
        .global         _ZN4Dune4Cuda10device_sumIfEEvPT_PKS2_S5_m
        .type           _ZN4Dune4Cuda10device_sumIfEEvPT_PKS2_S5_m,@function
        .size           _ZN4Dune4Cuda10device_sumIfEEvPT_PKS2_S5_m,(.L_x_79 - _ZN4Dune4Cuda10device_sumIfEEvPT_PKS2_S5_m)
        .other          _ZN4Dune4Cuda10device_sumIfEEvPT_PKS2_S5_m,@"STO_CUDA_ENTRY STV_DEFAULT"
_ZN4Dune4Cuda10device_sumIfEEvPT_PKS2_S5_m:
.text._ZN4Dune4Cuda10device_sumIfEEvPT_PKS2_S5_m:
        /* <DEDUP_REMOVED lines=22> */
[----:B--2---:R-:W-:-:S05]  /*0160*/  FADD R9, R2, R5 ;  /* 0x0000000502097221 */ /* 0x004fca0000000000 */
[----:B------:R-:W-:Y:S01]  /*0170*/  STG.E desc[UR4][R6.64], R9 ;  /* 0x0000000906007986 */ /* 0x000fe2000c101904 */
[----:B------:R-:W-:Y:S05]  /*0180*/  EXIT ;  /* 0x000000000000794d */ /* 0x000fea0003800000 */
.L_x_57:
        /* <DEDUP_REMOVED lines=15> */
.L_x_79:


//--------------------- .nv.shared.reserved.0     --------------------------
	.section	.nv.shared.reserved.0,"aw",@nobits
	.weak		__nv_reservedSMEM_offset_0_alias
	.size		__nv_reservedSMEM_offset_0_alias, 0, 64
	.other		__nv_reservedSMEM_offset_0_alias,@"STO_CUDA_RESERVED_SHARED STV_DEFAULT"
__nv_reservedSMEM_offset_0_alias:
	.zero		0
	.zero		64


//--------------------- .nv.constant0._ZN4Dune4Cuda11device_axpyIdEEvPT_PKS2_S2_S5_m --------------------------
	.section	.nv.constant0._ZN4Dune4Cuda11device_axpyIdEEvPT_PKS2_S2_S5_m,"a",@progbits
	.sectionflags	@""
	.align	4
.nv.constant0._ZN4Dune4Cuda11device_axpyIdEEvPT_PKS2_S2_S5_m:
	.zero		936


//--------------------- .nv.constant0._ZN4Dune4Cuda11device_axpyIfEEvPT_PKS2_S2_S5_m --------------------------
	.section	.nv.constant0._ZN4Dune4Cuda11device_axpyIfEEvPT_PKS2_S2_S5_m,"a",@progbits
	.sectionflags	@""
	.align	4
.nv.constant0._ZN4Dune4Cuda11device_axpyIfEEvPT_PKS2_S2_S5_m:
	.zero		936


//--------------------- .nv.constant0._ZN4Dune4Cuda22device_division_scalarIdEEvPT_PKS2_S2_m --------------------------
	.section	.nv.constant0._ZN4Dune4Cuda22device_division_scalarIdEEvPT_PKS2_S2_m,"a",@progbits
	.sectionflags	@""
	.align	4
.nv.constant0._ZN4Dune4Cuda22device_division_scalarIdEEvPT_PKS2_S2_m:
	.zero		928


//--------------------- .nv.constant0._ZN4Dune4Cuda22device_division_scalarIfEEvPT_PKS2_S2_m --------------------------
	.section	.nv.constant0._ZN4Dune4Cuda22device_division_scalarIfEEvPT_PKS2_S2_m,"a",@progbits
	.sectionflags	@""
	.align	4
.nv.constant0._ZN4Dune4Cuda22device_division_scalarIfEEvPT_PKS2_S2_m:
	.zero		928


//--------------------- .nv.constant0._ZN4Dune4Cuda21device_product_scalarIdEEvPT_PKS2_S2_m --------------------------
	.section	.nv.constant0._ZN4Dune4Cuda21device_product_scalarIdEEvPT_PKS2_S2_m,"a",@progbits
	.sectionflags	@""
	.align	4
.nv.constant0._ZN4Dune4Cuda21device_product_scalarIdEEvPT_PKS2_S2_m:
	.zero		928


//--------------------- .nv.constant0._ZN4Dune4Cuda21device_product_scalarIfEEvPT_PKS2_S2_m --------------------------
	.section	.nv.constant0._ZN4Dune4Cuda21device_product_scalarIfEEvPT_PKS2_S2_m,"a",@progbits
	.sectionflags	@""
	.align	4
.nv.constant0._ZN4Dune4Cuda21device_product_scalarIfEEvPT_PKS2_S2_m:
	.zero		928


//--------------------- .nv.constant0._ZN4Dune4Cuda24device_difference_scalarIdEEvPT_PKS2_S2_m --------------------------
	.section	.nv.constant0._ZN4Dune4Cuda24device_difference_scalarIdEEvPT_PKS2_S2_m,"a",@progbits
	.sectionflags	@""
	.align	4
.nv.constant0._ZN4Dune4Cuda24device_difference_scalarIdEEvPT_PKS2_S2_m:
	.zero		928


//--------------------- .nv.constant0._ZN4Dune4Cuda24device_difference_scalarIfEEvPT_PKS2_S2_m --------------------------
	.section	.nv.constant0._ZN4Dune4Cuda24device_difference_scalarIfEEvPT_PKS2_S2_m,"a",@progbits
	.sectionflags	@""
	.align	4
.nv.constant0._ZN4Dune4Cuda24device_difference_scalarIfEEvPT_PKS2_S2_m:
	.zero		928


//--------------------- .nv.constant0._ZN4Dune4Cuda17device_sum_scalarIdEEvPT_PKS2_S2_m --------------------------
	.section	.nv.constant0._ZN4Dune4Cuda17device_sum_scalarIdEEvPT_PKS2_S2_m,"a",@progbits
	.sectionflags	@""
	.align	4
.nv.constant0._ZN4Dune4Cuda17device_sum_scalarIdEEvPT_PKS2_S2_m:
	.zero		928


//--------------------- .nv.constant0._ZN4Dune4Cuda17device_sum_scalarIfEEvPT_PKS2_S2_m --------------------------
	.section	.nv.constant0._ZN4Dune4Cuda17device_sum_scalarIfEEvPT_PKS2_S2_m,"a",@progbits
	.sectionflags	@""
	.align	4
.nv.constant0._ZN4Dune4Cuda17device_sum_scalarIfEEvPT_PKS2_S2_m:
	.zero		928


//--------------------- .nv.constant0._ZN4Dune4Cuda23device_element_divisionIdEEvPT_PKS2_S5_m --------------------------
	.section	.nv.constant0._ZN4Dune4Cuda23device_element_divisionIdEEvPT_PKS2_S5_m,"a",@progbits
	.sectionflags	@""
	.align	4
.nv.constant0._ZN4Dune4Cuda23device_element_divisionIdEEvPT_PKS2_S5_m:
	.zero		928


//--------------------- .nv.constant0._ZN4Dune4Cuda23device_element_divisionIfEEvPT_PKS2_S5_m --------------------------
	.section	.nv.constant0._ZN4Dune4Cuda23device_element_divisionIfEEvPT_PKS2_S5_m,"a",@progbits
	.sectionflags	@""
	.align	4
.nv.constant0._ZN4Dune4Cuda23device_element_divisionIfEEvPT_PKS2_S5_m:
	.zero		928


//--------------------- .nv.constant0._ZN4Dune4Cuda22device_element_productIdEEvPT_PKS2_S5_m --------------------------
	.section	.nv.constant0._ZN4Dune4Cuda22device_element_productIdEEvPT_PKS2_S5_m,"a",@progbits
	.sectionflags	@""
	.align	4
.nv.constant0._ZN4Dune4Cuda22device_element_productIdEEvPT_PKS2_S5_m:
	.zero		928


//--------------------- .nv.constant0._ZN4Dune4Cuda22device_element_productIfEEvPT_PKS2_S5_m --------------------------
	.section	.nv.constant0._ZN4Dune4Cuda22device_element_productIfEEvPT_PKS2_S5_m,"a",@progbits
	.sectionflags	@""
	.align	4
.nv.constant0._ZN4Dune4Cuda22device_element_productIfEEvPT_PKS2_S5_m:
	.zero		928


//--------------------- .nv.constant0._ZN4Dune4Cuda17device_differenceIdEEvPT_PKS2_S5_m --------------------------
	.section	.nv.constant0._ZN4Dune4Cuda17device_differenceIdEEvPT_PKS2_S5_m,"a",@progbits
	.sectionflags	@""
	.align	4
.nv.constant0._ZN4Dune4Cuda17device_differenceIdEEvPT_PKS2_S5_m:
	.zero		928


//--------------------- .nv.constant0._ZN4Dune4Cuda17device_differenceIfEEvPT_PKS2_S5_m --------------------------
	.section	.nv.constant0._ZN4Dune4Cuda17device_differenceIfEEvPT_PKS2_S5_m,"a",@progbits
	.sectionflags	@""
	.align	4
.nv.constant0._ZN4Dune4Cuda17device_differenceIfEEvPT_PKS2_S5_m:
	.zero		928


//--------------------- .nv.constant0._ZN4Dune4Cuda10device_sumIdEEvPT_PKS2_S5_m --------------------------
	.section	.nv.constant0._ZN4Dune4Cuda10device_sumIdEEvPT_PKS2_S5_m,"a",@progbits
	.sectionflags	@""
	.align	4
.nv.constant0._ZN4Dune4Cuda10device_sumIdEEvPT_PKS2_S5_m:
	.zero		928


//--------------------- .nv.constant0._ZN4Dune4Cuda10device_sumIfEEvPT_PKS2_S5_m --------------------------
	.section	.nv.constant0._ZN4Dune4Cuda10device_sumIfEEvPT_PKS2_S5_m,"a",@progbits
	.sectionflags	@""
	.align	4
.nv.constant0._ZN4Dune4Cuda10device_sumIfEEvPT_PKS2_S5_m:
	.zero		928


//--------------------- SYMBOLS --------------------------

	.type		.nv.reservedSmem.offset0,@object
	.size		.nv.reservedSmem.offset0,0x4
